//
// Generated by NVIDIA NVVM Compiler
//
// Compiler Build ID: CL-36424714
// Cuda compilation tools, release 13.0, V13.0.88
// Based on NVVM 20.0.0
//

.version 9.0
.target sm_100
.address_size 64

	// .globl	_Z11MatMulti_2aPiS_S_i

.visible .entry _Z11MatMulti_2aPiS_S_i(
	.param .u64 .ptr .align 1 _Z11MatMulti_2aPiS_S_i_param_0,
	.param .u64 .ptr .align 1 _Z11MatMulti_2aPiS_S_i_param_1,
	.param .u64 .ptr .align 1 _Z11MatMulti_2aPiS_S_i_param_2,
	.param .u32 _Z11MatMulti_2aPiS_S_i_param_3
)
{
	.reg .pred 	%p<11>;
	.reg .b32 	%r<142>;
	.reg .b64 	%rd<58>;

	ld.param.u64 	%rd4, [_Z11MatMulti_2aPiS_S_i_param_0];
	ld.param.u64 	%rd5, [_Z11MatMulti_2aPiS_S_i_param_1];
	ld.param.u32 	%r55, [_Z11MatMulti_2aPiS_S_i_param_3];
	cvta.to.global.u64 	%rd1, %rd5;
	cvta.to.global.u64 	%rd2, %rd4;
	setp.lt.s32 	%p1, %r55, 1;
	@%p1 bra 	$L__BB0_14;
	mov.u32 	%r57, %tid.y;
	mul.lo.s32 	%r1, %r55, %r57;
	add.s32 	%r2, %r55, -1;
	and.b32  	%r3, %r55, 7;
	and.b32  	%r4, %r55, 2147483640;
	neg.s32 	%r5, %r4;
	shl.b32 	%r6, %r55, 3;
	mul.lo.s32 	%r7, %r55, 3;
	mul.lo.s32 	%r8, %r55, 7;
	mov.b32 	%r120, 0;
	cvt.u64.u32 	%rd43, %r1;
$L__BB0_2:
	setp.lt.u32 	%p2, %r2, 7;
	mov.b32 	%r136, 0;
	mov.u32 	%r141, %r136;
	@%p2 bra 	$L__BB0_5;
	add.s32 	%r129, %r55, %r120;
	shl.b32 	%r61, %r55, 1;
	add.s32 	%r128, %r61, %r120;
	add.s32 	%r127, %r7, %r120;
	shl.b32 	%r62, %r55, 2;
	add.s32 	%r126, %r62, %r120;
	mad.lo.s32 	%r125, %r55, 5, %r120;
	mad.lo.s32 	%r124, %r55, 6, %r120;
	add.s32 	%r123, %r8, %r120;
	mov.b32 	%r141, 0;
	mov.u32 	%r121, %r1;
	mov.u32 	%r122, %r120;
	mov.u32 	%r130, %r5;
$L__BB0_4:
	.pragma "nounroll";
	mul.wide.u32 	%rd6, %r121, 4;
	add.s64 	%rd7, %rd2, %rd6;
	ld.global.u32 	%r63, [%rd7];
	mul.wide.u32 	%rd8, %r122, 4;
	add.s64 	%rd9, %rd1, %rd8;
	ld.global.u32 	%r64, [%rd9];
	mad.lo.s32 	%r65, %r64, %r63, %r141;
	ld.global.u32 	%r66, [%rd7+4];
	mul.wide.u32 	%rd10, %r129, 4;
	add.s64 	%rd11, %rd1, %rd10;
	ld.global.u32 	%r67, [%rd11];
	mad.lo.s32 	%r68, %r67, %r66, %r65;
	ld.global.u32 	%r69, [%rd7+8];
	mul.wide.u32 	%rd12, %r128, 4;
	add.s64 	%rd13, %rd1, %rd12;
	ld.global.u32 	%r70, [%rd13];
	mad.lo.s32 	%r71, %r70, %r69, %r68;
	ld.global.u32 	%r72, [%rd7+12];
	mul.wide.u32 	%rd14, %r127, 4;
	add.s64 	%rd15, %rd1, %rd14;
	ld.global.u32 	%r73, [%rd15];
	mad.lo.s32 	%r74, %r73, %r72, %r71;
	ld.global.u32 	%r75, [%rd7+16];
	mul.wide.u32 	%rd16, %r126, 4;
	add.s64 	%rd17, %rd1, %rd16;
	ld.global.u32 	%r76, [%rd17];
	mad.lo.s32 	%r77, %r76, %r75, %r74;
	ld.global.u32 	%r78, [%rd7+20];
	mul.wide.u32 	%rd18, %r125, 4;
	add.s64 	%rd19, %rd1, %rd18;
	ld.global.u32 	%r79, [%rd19];
	mad.lo.s32 	%r80, %r79, %r78, %r77;
	ld.global.u32 	%r81, [%rd7+24];
	mul.wide.u32 	%rd20, %r124, 4;
	add.s64 	%rd21, %rd1, %rd20;
	ld.global.u32 	%r82, [%rd21];
	mad.lo.s32 	%r83, %r82, %r81, %r80;
	ld.global.u32 	%r84, [%rd7+28];
	mul.wide.u32 	%rd22, %r123, 4;
	add.s64 	%rd23, %rd1, %rd22;
	ld.global.u32 	%r85, [%rd23];
	mad.lo.s32 	%r141, %r85, %r84, %r83;
	add.s32 	%r130, %r130, 8;
	add.s32 	%r129, %r129, %r6;
	add.s32 	%r128, %r128, %r6;
	add.s32 	%r127, %r127, %r6;
	add.s32 	%r126, %r126, %r6;
	add.s32 	%r125, %r125, %r6;
	add.s32 	%r124, %r124, %r6;
	add.s32 	%r123, %r123, %r6;
	add.s32 	%r122, %r122, %r6;
	add.s32 	%r121, %r121, 8;
	setp.ne.s32 	%p3, %r130, 0;
	mov.u32 	%r136, %r4;
	@%p3 bra 	$L__BB0_4;
$L__BB0_5:
	setp.eq.s32 	%p4, %r3, 0;
	@%p4 bra 	$L__BB0_13;
	add.s32 	%r87, %r3, -1;
	setp.lt.u32 	%p5, %r87, 3;
	@%p5 bra 	$L__BB0_8;
	add.s32 	%r88, %r136, %r1;
	mul.wide.u32 	%rd24, %r88, 4;
	add.s64 	%rd25, %rd2, %rd24;
	ld.global.u32 	%r89, [%rd25];
	mad.lo.s32 	%r90, %r136, %r55, %r120;
	mul.wide.u32 	%rd26, %r90, 4;
	add.s64 	%rd27, %rd1, %rd26;
	ld.global.u32 	%r91, [%rd27];
	mad.lo.s32 	%r92, %r91, %r89, %r141;
	cvt.u64.u32 	%rd29, %r136;
	add.s64 	%rd30, %rd29, %rd43;
	shl.b64 	%rd31, %rd30, 2;
	add.s64 	%rd32, %rd2, %rd31;
	ld.global.u32 	%r93, [%rd32+4];
	add.s32 	%r94, %r90, %r55;
	mul.wide.u32 	%rd33, %r94, 4;
	add.s64 	%rd34, %rd1, %rd33;
	ld.global.u32 	%r95, [%rd34];
	mad.lo.s32 	%r96, %r95, %r93, %r92;
	ld.global.u32 	%r97, [%rd32+8];
	add.s32 	%r98, %r94, %r55;
	mul.wide.u32 	%rd35, %r98, 4;
	add.s64 	%rd36, %rd1, %rd35;
	ld.global.u32 	%r99, [%rd36];
	mad.lo.s32 	%r100, %r99, %r97, %r96;
	ld.global.u32 	%r101, [%rd32+12];
	add.s32 	%r102, %r98, %r55;
	mul.wide.u32 	%rd37, %r102, 4;
	add.s64 	%rd38, %rd1, %rd37;
	ld.global.u32 	%r103, [%rd38];
	mad.lo.s32 	%r141, %r103, %r101, %r100;
	add.s32 	%r136, %r136, 4;
$L__BB0_8:
	and.b32  	%r105, %r55, 3;
	setp.eq.s32 	%p6, %r105, 0;
	@%p6 bra 	$L__BB0_13;
	setp.eq.s32 	%p7, %r105, 1;
	@%p7 bra 	$L__BB0_11;
	add.s32 	%r106, %r136, %r1;
	mul.wide.u32 	%rd39, %r106, 4;
	add.s64 	%rd40, %rd2, %rd39;
	ld.global.u32 	%r107, [%rd40];
	mad.lo.s32 	%r108, %r136, %r55, %r120;
	mul.wide.u32 	%rd41, %r108, 4;
	add.s64 	%rd42, %rd1, %rd41;
	ld.global.u32 	%r109, [%rd42];
	mad.lo.s32 	%r110, %r109, %r107, %r141;
	cvt.u64.u32 	%rd44, %r136;
	add.s64 	%rd45, %rd44, %rd43;
	shl.b64 	%rd46, %rd45, 2;
	add.s64 	%rd47, %rd2, %rd46;
	ld.global.u32 	%r111, [%rd47+4];
	add.s32 	%r112, %r108, %r55;
	mul.wide.u32 	%rd48, %r112, 4;
	add.s64 	%rd49, %rd1, %rd48;
	ld.global.u32 	%r113, [%rd49];
	mad.lo.s32 	%r141, %r113, %r111, %r110;
	add.s32 	%r136, %r136, 2;
$L__BB0_11:
	and.b32  	%r114, %r55, 1;
	setp.eq.b32 	%p8, %r114, 1;
	not.pred 	%p9, %p8;
	@%p9 bra 	$L__BB0_13;
	add.s32 	%r115, %r136, %r1;
	mul.wide.u32 	%rd50, %r115, 4;
	add.s64 	%rd51, %rd2, %rd50;
	ld.global.u32 	%r116, [%rd51];
	mad.lo.s32 	%r117, %r136, %r55, %r120;
	mul.wide.u32 	%rd52, %r117, 4;
	add.s64 	%rd53, %rd1, %rd52;
	ld.global.u32 	%r118, [%rd53];
	mad.lo.s32 	%r141, %r118, %r116, %r141;
$L__BB0_13:
	ld.param.u64 	%rd57, [_Z11MatMulti_2aPiS_S_i_param_2];
	add.s32 	%r119, %r120, %r1;
	cvta.to.global.u64 	%rd54, %rd57;
	mul.wide.u32 	%rd55, %r119, 4;
	add.s64 	%rd56, %rd54, %rd55;
	st.global.u32 	[%rd56], %r141;
	add.s32 	%r120, %r120, 1;
	setp.ne.s32 	%p10, %r120, %r55;
	@%p10 bra 	$L__BB0_2;
$L__BB0_14:
	ret;

}
	// .globl	_Z11MatMulti_2bPiS_S_i
.visible .entry _Z11MatMulti_2bPiS_S_i(
	.param .u64 .ptr .align 1 _Z11MatMulti_2bPiS_S_i_param_0,
	.param .u64 .ptr .align 1 _Z11MatMulti_2bPiS_S_i_param_1,
	.param .u64 .ptr .align 1 _Z11MatMulti_2bPiS_S_i_param_2,
	.param .u32 _Z11MatMulti_2bPiS_S_i_param_3
)
{
	.reg .pred 	%p<10>;
	.reg .b32 	%r<140>;
	.reg .b64 	%rd<58>;

	ld.param.u64 	%rd4, [_Z11MatMulti_2bPiS_S_i_param_0];
	ld.param.u64 	%rd5, [_Z11MatMulti_2bPiS_S_i_param_1];
	ld.param.u32 	%r56, [_Z11MatMulti_2bPiS_S_i_param_3];
	cvta.to.global.u64 	%rd1, %rd5;
	cvta.to.global.u64 	%rd2, %rd4;
	mov.u32 	%r1, %tid.x;
	setp.lt.s32 	%p1, %r56, 1;
	@%p1 bra 	$L__BB1_14;
	add.s32 	%r2, %r56, -1;
	and.b32  	%r3, %r56, 7;
	and.b32  	%r4, %r56, 3;
	and.b32  	%r5, %r56, 2147483640;
	and.b32  	%r6, %r56, 1;
	neg.s32 	%r7, %r5;
	add.s32 	%r8, %r1, %r56;
	shl.b32 	%r9, %r56, 3;
	shl.b32 	%r58, %r56, 1;
	add.s32 	%r10, %r1, %r58;
	mad.lo.s32 	%r11, %r56, 3, %r1;
	shl.b32 	%r59, %r56, 2;
	add.s32 	%r12, %r1, %r59;
	mad.lo.s32 	%r13, %r56, 5, %r1;
	mad.lo.s32 	%r14, %r56, 6, %r1;
	mad.lo.s32 	%r15, %r56, 7, %r1;
	mov.b32 	%r118, 0;
$L__BB1_2:
	setp.lt.u32 	%p2, %r2, 7;
	mul.lo.s32 	%r17, %r118, %r56;
	mov.b32 	%r134, 0;
	mov.u32 	%r139, %r134;
	@%p2 bra 	$L__BB1_5;
	mov.b32 	%r139, 0;
	mov.u32 	%r119, %r17;
	mov.u32 	%r120, %r1;
	mov.u32 	%r121, %r15;
	mov.u32 	%r122, %r14;
	mov.u32 	%r123, %r13;
	mov.u32 	%r124, %r12;
	mov.u32 	%r125, %r11;
	mov.u32 	%r126, %r10;
	mov.u32 	%r127, %r8;
	mov.u32 	%r128, %r7;
$L__BB1_4:
	.pragma "nounroll";
	mul.wide.u32 	%rd6, %r119, 4;
	add.s64 	%rd7, %rd2, %rd6;
	ld.global.u32 	%r63, [%rd7];
	mul.wide.u32 	%rd8, %r120, 4;
	add.s64 	%rd9, %rd1, %rd8;
	ld.global.u32 	%r64, [%rd9];
	mad.lo.s32 	%r65, %r64, %r63, %r139;
	ld.global.u32 	%r66, [%rd7+4];
	mul.wide.u32 	%rd10, %r127, 4;
	add.s64 	%rd11, %rd1, %rd10;
	ld.global.u32 	%r67, [%rd11];
	mad.lo.s32 	%r68, %r67, %r66, %r65;
	ld.global.u32 	%r69, [%rd7+8];
	mul.wide.u32 	%rd12, %r126, 4;
	add.s64 	%rd13, %rd1, %rd12;
	ld.global.u32 	%r70, [%rd13];
	mad.lo.s32 	%r71, %r70, %r69, %r68;
	ld.global.u32 	%r72, [%rd7+12];
	mul.wide.u32 	%rd14, %r125, 4;
	add.s64 	%rd15, %rd1, %rd14;
	ld.global.u32 	%r73, [%rd15];
	mad.lo.s32 	%r74, %r73, %r72, %r71;
	ld.global.u32 	%r75, [%rd7+16];
	mul.wide.u32 	%rd16, %r124, 4;
	add.s64 	%rd17, %rd1, %rd16;
	ld.global.u32 	%r76, [%rd17];
	mad.lo.s32 	%r77, %r76, %r75, %r74;
	ld.global.u32 	%r78, [%rd7+20];
	mul.wide.u32 	%rd18, %r123, 4;
	add.s64 	%rd19, %rd1, %rd18;
	ld.global.u32 	%r79, [%rd19];
	mad.lo.s32 	%r80, %r79, %r78, %r77;
	ld.global.u32 	%r81, [%rd7+24];
	mul.wide.u32 	%rd20, %r122, 4;
	add.s64 	%rd21, %rd1, %rd20;
	ld.global.u32 	%r82, [%rd21];
	mad.lo.s32 	%r83, %r82, %r81, %r80;
	ld.global.u32 	%r84, [%rd7+28];
	mul.wide.u32 	%rd22, %r121, 4;
	add.s64 	%rd23, %rd1, %rd22;
	ld.global.u32 	%r85, [%rd23];
	mad.lo.s32 	%r139, %r85, %r84, %r83;
	add.s32 	%r128, %r128, 8;
	add.s32 	%r127, %r127, %r9;
	add.s32 	%r126, %r126, %r9;
	add.s32 	%r125, %r125, %r9;
	add.s32 	%r124, %r124, %r9;
	add.s32 	%r123, %r123, %r9;
	add.s32 	%r122, %r122, %r9;
	add.s32 	%r121, %r121, %r9;
	add.s32 	%r120, %r120, %r9;
	add.s32 	%r119, %r119, 8;
	setp.ne.s32 	%p3, %r128, 0;
	mov.u32 	%r134, %r5;
	@%p3 bra 	$L__BB1_4;
$L__BB1_5:
	setp.eq.s32 	%p4, %r3, 0;
	@%p4 bra 	$L__BB1_13;
	add.s32 	%r87, %r3, -1;
	setp.lt.u32 	%p5, %r87, 3;
	@%p5 bra 	$L__BB1_8;
	add.s32 	%r88, %r134, %r17;
	mul.wide.u32 	%rd24, %r88, 4;
	add.s64 	%rd25, %rd2, %rd24;
	ld.global.u32 	%r89, [%rd25];
	mad.lo.s32 	%r90, %r134, %r56, %r1;
	mul.wide.u32 	%rd26, %r90, 4;
	add.s64 	%rd27, %rd1, %rd26;
	ld.global.u32 	%r91, [%rd27];
	mad.lo.s32 	%r92, %r91, %r89, %r139;
	cvt.u64.u32 	%rd28, %r17;
	cvt.u64.u32 	%rd29, %r134;
	add.s64 	%rd30, %rd29, %rd28;
	shl.b64 	%rd31, %rd30, 2;
	add.s64 	%rd32, %rd2, %rd31;
	ld.global.u32 	%r93, [%rd32+4];
	add.s32 	%r94, %r90, %r56;
	mul.wide.u32 	%rd33, %r94, 4;
	add.s64 	%rd34, %rd1, %rd33;
	ld.global.u32 	%r95, [%rd34];
	mad.lo.s32 	%r96, %r95, %r93, %r92;
	ld.global.u32 	%r97, [%rd32+8];
	add.s32 	%r98, %r94, %r56;
	mul.wide.u32 	%rd35, %r98, 4;
	add.s64 	%rd36, %rd1, %rd35;
	ld.global.u32 	%r99, [%rd36];
	mad.lo.s32 	%r100, %r99, %r97, %r96;
	ld.global.u32 	%r101, [%rd32+12];
	add.s32 	%r102, %r98, %r56;
	mul.wide.u32 	%rd37, %r102, 4;
	add.s64 	%rd38, %rd1, %rd37;
	ld.global.u32 	%r103, [%rd38];
	mad.lo.s32 	%r139, %r103, %r101, %r100;
	add.s32 	%r134, %r134, 4;
$L__BB1_8:
	setp.eq.s32 	%p6, %r4, 0;
	@%p6 bra 	$L__BB1_13;
	setp.eq.s32 	%p7, %r4, 1;
	@%p7 bra 	$L__BB1_11;
	add.s32 	%r105, %r134, %r17;
	mul.wide.u32 	%rd39, %r105, 4;
	add.s64 	%rd40, %rd2, %rd39;
	ld.global.u32 	%r106, [%rd40];
	mad.lo.s32 	%r107, %r134, %r56, %r1;
	mul.wide.u32 	%rd41, %r107, 4;
	add.s64 	%rd42, %rd1, %rd41;
	ld.global.u32 	%r108, [%rd42];
	mad.lo.s32 	%r109, %r108, %r106, %r139;
	cvt.u64.u32 	%rd43, %r17;
	cvt.u64.u32 	%rd44, %r134;
	add.s64 	%rd45, %rd44, %rd43;
	shl.b64 	%rd46, %rd45, 2;
	add.s64 	%rd47, %rd2, %rd46;
	ld.global.u32 	%r110, [%rd47+4];
	add.s32 	%r111, %r107, %r56;
	mul.wide.u32 	%rd48, %r111, 4;
	add.s64 	%rd49, %rd1, %rd48;
	ld.global.u32 	%r112, [%rd49];
	mad.lo.s32 	%r139, %r112, %r110, %r109;
	add.s32 	%r134, %r134, 2;
$L__BB1_11:
	setp.eq.s32 	%p8, %r6, 0;
	@%p8 bra 	$L__BB1_13;
	add.s32 	%r113, %r134, %r17;
	mul.wide.u32 	%rd50, %r113, 4;
	add.s64 	%rd51, %rd2, %rd50;
	ld.global.u32 	%r114, [%rd51];
	mad.lo.s32 	%r115, %r134, %r56, %r1;
	mul.wide.u32 	%rd52, %r115, 4;
	add.s64 	%rd53, %rd1, %rd52;
	ld.global.u32 	%r116, [%rd53];
	mad.lo.s32 	%r139, %r116, %r114, %r139;
$L__BB1_13:
	ld.param.u64 	%rd57, [_Z11MatMulti_2bPiS_S_i_param_2];
	add.s32 	%r117, %r17, %r1;
	cvta.to.global.u64 	%rd54, %rd57;
	mul.wide.u32 	%rd55, %r117, 4;
	add.s64 	%rd56, %rd54, %rd55;
	st.global.u32 	[%rd56], %r139;
	add.s32 	%r118, %r118, 1;
	setp.ne.s32 	%p9, %r118, %r56;
	@%p9 bra 	$L__BB1_2;
$L__BB1_14:
	ret;

}
	// .globl	_Z11MatMulti_2cPiS_S_i
.visible .entry _Z11MatMulti_2cPiS_S_i(
	.param .u64 .ptr .align 1 _Z11MatMulti_2cPiS_S_i_param_0,
	.param .u64 .ptr .align 1 _Z11MatMulti_2cPiS_S_i_param_1,
	.param .u64 .ptr .align 1 _Z11MatMulti_2cPiS_S_i_param_2,
	.param .u32 _Z11MatMulti_2cPiS_S_i_param_3
)
{
	.reg .pred 	%p<10>;
	.reg .b32 	%r<130>;
	.reg .b64 	%rd<65>;

	ld.param.u64 	%rd10, [_Z11MatMulti_2cPiS_S_i_param_0];
	ld.param.u64 	%rd11, [_Z11MatMulti_2cPiS_S_i_param_1];
	ld.param.u64 	%rd9, [_Z11MatMulti_2cPiS_S_i_param_2];
	ld.param.u32 	%r49, [_Z11MatMulti_2cPiS_S_i_param_3];
	cvta.to.global.u64 	%rd1, %rd11;
	cvta.to.global.u64 	%rd2, %rd10;
	mov.u32 	%r1, %tid.x;
	mov.u32 	%r2, %tid.y;
	setp.lt.s32 	%p1, %r49, 1;
	mov.b32 	%r129, 0;
	@%p1 bra 	$L__BB2_12;
	mul.lo.s32 	%r3, %r49, %r2;
	and.b32  	%r4, %r49, 7;
	setp.lt.u32 	%p2, %r49, 8;
	mov.b32 	%r124, 0;
	mov.u32 	%r129, %r124;
	@%p2 bra 	$L__BB2_4;
	and.b32  	%r124, %r49, 2147483640;
	neg.s32 	%r118, %r124;
	add.s32 	%r117, %r1, %r49;
	shl.b32 	%r8, %r49, 3;
	shl.b32 	%r54, %r49, 1;
	add.s32 	%r116, %r1, %r54;
	mad.lo.s32 	%r115, %r49, 3, %r1;
	shl.b32 	%r55, %r49, 2;
	add.s32 	%r114, %r1, %r55;
	mad.lo.s32 	%r113, %r49, 5, %r1;
	mad.lo.s32 	%r112, %r49, 6, %r1;
	mad.lo.s32 	%r111, %r49, 7, %r1;
	mul.wide.u32 	%rd12, %r1, 4;
	add.s64 	%rd64, %rd1, %rd12;
	mul.wide.u32 	%rd13, %r3, 4;
	add.s64 	%rd14, %rd13, %rd2;
	add.s64 	%rd63, %rd14, 16;
	mov.b32 	%r129, 0;
	mul.wide.u32 	%rd29, %r8, 4;
$L__BB2_3:
	.pragma "nounroll";
	ld.global.u32 	%r56, [%rd63+-16];
	ld.global.u32 	%r57, [%rd64];
	mad.lo.s32 	%r58, %r57, %r56, %r129;
	ld.global.u32 	%r59, [%rd63+-12];
	mul.wide.u32 	%rd15, %r117, 4;
	add.s64 	%rd16, %rd1, %rd15;
	ld.global.u32 	%r60, [%rd16];
	mad.lo.s32 	%r61, %r60, %r59, %r58;
	ld.global.u32 	%r62, [%rd63+-8];
	mul.wide.u32 	%rd17, %r116, 4;
	add.s64 	%rd18, %rd1, %rd17;
	ld.global.u32 	%r63, [%rd18];
	mad.lo.s32 	%r64, %r63, %r62, %r61;
	ld.global.u32 	%r65, [%rd63+-4];
	mul.wide.u32 	%rd19, %r115, 4;
	add.s64 	%rd20, %rd1, %rd19;
	ld.global.u32 	%r66, [%rd20];
	mad.lo.s32 	%r67, %r66, %r65, %r64;
	ld.global.u32 	%r68, [%rd63];
	mul.wide.u32 	%rd21, %r114, 4;
	add.s64 	%rd22, %rd1, %rd21;
	ld.global.u32 	%r69, [%rd22];
	mad.lo.s32 	%r70, %r69, %r68, %r67;
	ld.global.u32 	%r71, [%rd63+4];
	mul.wide.u32 	%rd23, %r113, 4;
	add.s64 	%rd24, %rd1, %rd23;
	ld.global.u32 	%r72, [%rd24];
	mad.lo.s32 	%r73, %r72, %r71, %r70;
	ld.global.u32 	%r74, [%rd63+8];
	mul.wide.u32 	%rd25, %r112, 4;
	add.s64 	%rd26, %rd1, %rd25;
	ld.global.u32 	%r75, [%rd26];
	mad.lo.s32 	%r76, %r75, %r74, %r73;
	ld.global.u32 	%r77, [%rd63+12];
	mul.wide.u32 	%rd27, %r111, 4;
	add.s64 	%rd28, %rd1, %rd27;
	ld.global.u32 	%r78, [%rd28];
	mad.lo.s32 	%r129, %r78, %r77, %r76;
	add.s32 	%r118, %r118, 8;
	add.s32 	%r117, %r117, %r8;
	add.s32 	%r116, %r116, %r8;
	add.s32 	%r115, %r115, %r8;
	add.s32 	%r114, %r114, %r8;
	add.s32 	%r113, %r113, %r8;
	add.s32 	%r112, %r112, %r8;
	add.s32 	%r111, %r111, %r8;
	add.s64 	%rd64, %rd64, %rd29;
	add.s64 	%rd63, %rd63, 32;
	setp.ne.s32 	%p3, %r118, 0;
	@%p3 bra 	$L__BB2_3;
$L__BB2_4:
	setp.eq.s32 	%p4, %r4, 0;
	@%p4 bra 	$L__BB2_12;
	and.b32  	%r36, %r49, 3;
	setp.lt.u32 	%p5, %r4, 4;
	@%p5 bra 	$L__BB2_7;
	add.s32 	%r80, %r124, %r3;
	mul.wide.u32 	%rd30, %r80, 4;
	add.s64 	%rd31, %rd2, %rd30;
	ld.global.u32 	%r81, [%rd31];
	mad.lo.s32 	%r82, %r124, %r49, %r1;
	mul.wide.u32 	%rd32, %r82, 4;
	add.s64 	%rd33, %rd1, %rd32;
	ld.global.u32 	%r83, [%rd33];
	mad.lo.s32 	%r84, %r83, %r81, %r129;
	cvt.u64.u32 	%rd34, %r3;
	cvt.u64.u32 	%rd35, %r124;
	add.s64 	%rd36, %rd35, %rd34;
	shl.b64 	%rd37, %rd36, 2;
	add.s64 	%rd38, %rd2, %rd37;
	ld.global.u32 	%r85, [%rd38+4];
	add.s32 	%r86, %r82, %r49;
	mul.wide.u32 	%rd39, %r86, 4;
	add.s64 	%rd40, %rd1, %rd39;
	ld.global.u32 	%r87, [%rd40];
	mad.lo.s32 	%r88, %r87, %r85, %r84;
	ld.global.u32 	%r89, [%rd38+8];
	add.s32 	%r90, %r86, %r49;
	mul.wide.u32 	%rd41, %r90, 4;
	add.s64 	%rd42, %rd1, %rd41;
	ld.global.u32 	%r91, [%rd42];
	mad.lo.s32 	%r92, %r91, %r89, %r88;
	ld.global.u32 	%r93, [%rd38+12];
	add.s32 	%r94, %r90, %r49;
	mul.wide.u32 	%rd43, %r94, 4;
	add.s64 	%rd44, %rd1, %rd43;
	ld.global.u32 	%r95, [%rd44];
	mad.lo.s32 	%r129, %r95, %r93, %r92;
	add.s32 	%r124, %r124, 4;
$L__BB2_7:
	setp.eq.s32 	%p6, %r36, 0;
	@%p6 bra 	$L__BB2_12;
	setp.eq.s32 	%p7, %r36, 1;
	@%p7 bra 	$L__BB2_10;
	add.s32 	%r97, %r124, %r3;
	mul.wide.u32 	%rd45, %r97, 4;
	add.s64 	%rd46, %rd2, %rd45;
	ld.global.u32 	%r98, [%rd46];
	mad.lo.s32 	%r99, %r124, %r49, %r1;
	mul.wide.u32 	%rd47, %r99, 4;
	add.s64 	%rd48, %rd1, %rd47;
	ld.global.u32 	%r100, [%rd48];
	mad.lo.s32 	%r101, %r100, %r98, %r129;
	cvt.u64.u32 	%rd49, %r3;
	cvt.u64.u32 	%rd50, %r124;
	add.s64 	%rd51, %rd50, %rd49;
	shl.b64 	%rd52, %rd51, 2;
	add.s64 	%rd53, %rd2, %rd52;
	ld.global.u32 	%r102, [%rd53+4];
	add.s32 	%r103, %r99, %r49;
	mul.wide.u32 	%rd54, %r103, 4;
	add.s64 	%rd55, %rd1, %rd54;
	ld.global.u32 	%r104, [%rd55];
	mad.lo.s32 	%r129, %r104, %r102, %r101;
	add.s32 	%r124, %r124, 2;
$L__BB2_10:
	and.b32  	%r105, %r49, 1;
	setp.eq.b32 	%p8, %r105, 1;
	not.pred 	%p9, %p8;
	@%p9 bra 	$L__BB2_12;
	add.s32 	%r106, %r124, %r3;
	mul.wide.u32 	%rd56, %r106, 4;
	add.s64 	%rd57, %rd2, %rd56;
	ld.global.u32 	%r107, [%rd57];
	mad.lo.s32 	%r108, %r124, %r49, %r1;
	mul.wide.u32 	%rd58, %r108, 4;
	add.s64 	%rd59, %rd1, %rd58;
	ld.global.u32 	%r109, [%rd59];
	mad.lo.s32 	%r129, %r109, %r107, %r129;
$L__BB2_12:
	cvta.to.global.u64 	%rd60, %rd9;
	mad.lo.s32 	%r110, %r49, %r2, %r1;
	mul.wide.s32 	%rd61, %r110, 4;
	add.s64 	%rd62, %rd60, %rd61;
	st.global.u32 	[%rd62], %r129;
	ret;

}
	// .globl	_Z11MatMulti_2dPiS_S_i
.visible .entry _Z11MatMulti_2dPiS_S_i(
	.param .u64 .ptr .align 1 _Z11MatMulti_2dPiS_S_i_param_0,
	.param .u64 .ptr .align 1 _Z11MatMulti_2dPiS_S_i_param_1,
	.param .u64 .ptr .align 1 _Z11MatMulti_2dPiS_S_i_param_2,
	.param .u32 _Z11MatMulti_2dPiS_S_i_param_3
)
{
	.reg .pred 	%p<10>;
	.reg .b32 	%r<95>;
	.reg .b64 	%rd<66>;

	ld.param.u64 	%rd14, [_Z11MatMulti_2dPiS_S_i_param_0];
	ld.param.u64 	%rd15, [_Z11MatMulti_2dPiS_S_i_param_1];
	ld.param.u64 	%rd16, [_Z11MatMulti_2dPiS_S_i_param_2];
	ld.param.u32 	%r23, [_Z11MatMulti_2dPiS_S_i_param_3];
	cvta.to.global.u64 	%rd1, %rd15;
	cvta.to.global.u64 	%rd2, %rd14;
	cvta.to.global.u64 	%rd17, %rd16;
	mov.u32 	%r24, %ctaid.y;
	mov.u32 	%r25, %ntid.y;
	mov.u32 	%r26, %tid.y;
	mad.lo.s32 	%r27, %r24, %r25, %r26;
	mov.u32 	%r28, %ctaid.x;
	mov.u32 	%r29, %ntid.x;
	mov.u32 	%r30, %tid.x;
	mad.lo.s32 	%r1, %r28, %r29, %r30;
	mul.lo.s32 	%r2, %r23, %r27;
	add.s32 	%r31, %r2, %r1;
	mul.wide.s32 	%rd18, %r31, 4;
	add.s64 	%rd3, %rd17, %rd18;
	mov.b32 	%r32, 0;
	st.global.u32 	[%rd3], %r32;
	setp.lt.s32 	%p1, %r23, 1;
	@%p1 bra 	$L__BB3_12;
	and.b32  	%r3, %r23, 7;
	setp.lt.u32 	%p2, %r23, 8;
	mov.b32 	%r89, 0;
	mov.u32 	%r92, %r89;
	@%p2 bra 	$L__BB3_4;
	and.b32  	%r35, %r23, 2147483640;
	neg.s32 	%r87, %r35;
	mul.wide.u32 	%rd19, %r23, 4;
	add.s64 	%rd4, %rd1, %rd19;
	mul.wide.u32 	%rd20, %r23, 8;
	add.s64 	%rd5, %rd1, %rd20;
	mul.wide.u32 	%rd21, %r23, 12;
	add.s64 	%rd6, %rd1, %rd21;
	mul.wide.u32 	%rd22, %r23, 16;
	add.s64 	%rd7, %rd1, %rd22;
	mul.wide.u32 	%rd23, %r23, 20;
	add.s64 	%rd8, %rd1, %rd23;
	mul.wide.u32 	%rd24, %r23, 24;
	add.s64 	%rd9, %rd1, %rd24;
	mul.wide.u32 	%rd25, %r23, 28;
	add.s64 	%rd10, %rd1, %rd25;
	mul.wide.u32 	%rd26, %r2, 4;
	add.s64 	%rd27, %rd26, %rd2;
	add.s64 	%rd65, %rd27, 16;
	mov.b32 	%r89, 0;
	mov.u32 	%r86, %r1;
$L__BB3_3:
	.pragma "nounroll";
	and.b32  	%r92, %r23, 2147483640;
	mul.wide.s32 	%rd28, %r86, 4;
	add.s64 	%rd29, %rd4, %rd28;
	add.s64 	%rd30, %rd5, %rd28;
	add.s64 	%rd31, %rd6, %rd28;
	add.s64 	%rd32, %rd7, %rd28;
	add.s64 	%rd33, %rd8, %rd28;
	add.s64 	%rd34, %rd9, %rd28;
	add.s64 	%rd35, %rd10, %rd28;
	add.s64 	%rd36, %rd1, %rd28;
	ld.global.u32 	%r36, [%rd65+-16];
	ld.global.u32 	%r37, [%rd36];
	mad.lo.s32 	%r38, %r37, %r36, %r89;
	st.global.u32 	[%rd3], %r38;
	ld.global.u32 	%r39, [%rd65+-12];
	ld.global.u32 	%r40, [%rd29];
	mad.lo.s32 	%r41, %r40, %r39, %r38;
	st.global.u32 	[%rd3], %r41;
	ld.global.u32 	%r42, [%rd65+-8];
	ld.global.u32 	%r43, [%rd30];
	mad.lo.s32 	%r44, %r43, %r42, %r41;
	st.global.u32 	[%rd3], %r44;
	ld.global.u32 	%r45, [%rd65+-4];
	ld.global.u32 	%r46, [%rd31];
	mad.lo.s32 	%r47, %r46, %r45, %r44;
	st.global.u32 	[%rd3], %r47;
	ld.global.u32 	%r48, [%rd65];
	ld.global.u32 	%r49, [%rd32];
	mad.lo.s32 	%r50, %r49, %r48, %r47;
	st.global.u32 	[%rd3], %r50;
	ld.global.u32 	%r51, [%rd65+4];
	ld.global.u32 	%r52, [%rd33];
	mad.lo.s32 	%r53, %r52, %r51, %r50;
	st.global.u32 	[%rd3], %r53;
	ld.global.u32 	%r54, [%rd65+8];
	ld.global.u32 	%r55, [%rd34];
	mad.lo.s32 	%r56, %r55, %r54, %r53;
	st.global.u32 	[%rd3], %r56;
	ld.global.u32 	%r57, [%rd65+12];
	ld.global.u32 	%r58, [%rd35];
	mad.lo.s32 	%r89, %r58, %r57, %r56;
	st.global.u32 	[%rd3], %r89;
	add.s32 	%r87, %r87, 8;
	shl.b32 	%r59, %r23, 3;
	add.s32 	%r86, %r86, %r59;
	add.s64 	%rd65, %rd65, 32;
	setp.ne.s32 	%p3, %r87, 0;
	@%p3 bra 	$L__BB3_3;
$L__BB3_4:
	setp.eq.s32 	%p4, %r3, 0;
	@%p4 bra 	$L__BB3_12;
	and.b32  	%r14, %r23, 3;
	setp.lt.u32 	%p5, %r3, 4;
	@%p5 bra 	$L__BB3_7;
	add.s32 	%r60, %r92, %r2;
	mul.wide.u32 	%rd37, %r60, 4;
	add.s64 	%rd38, %rd2, %rd37;
	ld.global.u32 	%r61, [%rd38];
	mad.lo.s32 	%r62, %r92, %r23, %r1;
	mul.wide.s32 	%rd39, %r62, 4;
	add.s64 	%rd40, %rd1, %rd39;
	ld.global.u32 	%r63, [%rd40];
	mad.lo.s32 	%r64, %r63, %r61, %r89;
	st.global.u32 	[%rd3], %r64;
	cvt.u64.u32 	%rd41, %r2;
	cvt.u64.u32 	%rd42, %r92;
	add.s64 	%rd43, %rd42, %rd41;
	shl.b64 	%rd44, %rd43, 2;
	add.s64 	%rd45, %rd2, %rd44;
	ld.global.u32 	%r65, [%rd45+4];
	mul.wide.u32 	%rd46, %r23, 4;
	add.s64 	%rd47, %rd40, %rd46;
	ld.global.u32 	%r66, [%rd47];
	mad.lo.s32 	%r67, %r66, %r65, %r64;
	st.global.u32 	[%rd3], %r67;
	ld.global.u32 	%r68, [%rd45+8];
	add.s64 	%rd48, %rd47, %rd46;
	ld.global.u32 	%r69, [%rd48];
	mad.lo.s32 	%r70, %r69, %r68, %r67;
	st.global.u32 	[%rd3], %r70;
	ld.global.u32 	%r71, [%rd45+12];
	add.s64 	%rd49, %rd48, %rd46;
	ld.global.u32 	%r72, [%rd49];
	mad.lo.s32 	%r89, %r72, %r71, %r70;
	st.global.u32 	[%rd3], %r89;
	add.s32 	%r92, %r92, 4;
$L__BB3_7:
	setp.eq.s32 	%p6, %r14, 0;
	@%p6 bra 	$L__BB3_12;
	setp.eq.s32 	%p7, %r14, 1;
	@%p7 bra 	$L__BB3_10;
	add.s32 	%r73, %r92, %r2;
	mul.wide.u32 	%rd50, %r73, 4;
	add.s64 	%rd51, %rd2, %rd50;
	ld.global.u32 	%r74, [%rd51];
	mad.lo.s32 	%r75, %r92, %r23, %r1;
	mul.wide.s32 	%rd52, %r75, 4;
	add.s64 	%rd53, %rd1, %rd52;
	ld.global.u32 	%r76, [%rd53];
	mad.lo.s32 	%r77, %r76, %r74, %r89;
	st.global.u32 	[%rd3], %r77;
	cvt.u64.u32 	%rd54, %r2;
	cvt.u64.u32 	%rd55, %r92;
	add.s64 	%rd56, %rd55, %rd54;
	shl.b64 	%rd57, %rd56, 2;
	add.s64 	%rd58, %rd2, %rd57;
	ld.global.u32 	%r78, [%rd58+4];
	mul.wide.u32 	%rd59, %r23, 4;
	add.s64 	%rd60, %rd53, %rd59;
	ld.global.u32 	%r79, [%rd60];
	mad.lo.s32 	%r89, %r79, %r78, %r77;
	st.global.u32 	[%rd3], %r89;
	add.s32 	%r92, %r92, 2;
$L__BB3_10:
	and.b32  	%r80, %r23, 1;
	setp.eq.b32 	%p8, %r80, 1;
	not.pred 	%p9, %p8;
	@%p9 bra 	$L__BB3_12;
	add.s32 	%r81, %r92, %r2;
	mul.wide.u32 	%rd61, %r81, 4;
	add.s64 	%rd62, %rd2, %rd61;
	ld.global.u32 	%r82, [%rd62];
	mad.lo.s32 	%r83, %r92, %r23, %r1;
	mul.wide.s32 	%rd63, %r83, 4;
	add.s64 	%rd64, %rd1, %rd63;
	ld.global.u32 	%r84, [%rd64];
	mad.lo.s32 	%r85, %r84, %r82, %r89;
	st.global.u32 	[%rd3], %r85;
$L__BB3_12:
	ret;

}


// ===== COMPILED SASS (sm_100) =====

	.target	sm_100

	.elftype	@"ET_EXEC"


//--------------------- .note.nv.tkinfo           --------------------------
	.section	.note.nv.tkinfo,"",@"SHT_NOTE"
	.sectionflags	@"SHF_NOTE_NV_TKINFO"
	.tkinfo
        /*0018*/ 	.word	0x00000002
        /*0030*/ 	.string	""
        /*0030*/ 	.string	"ptxas"
        /*0030*/ 	.string	"Cuda compilation tools, release 13.0, V13.0.88"
        /*0030*/ 	.string	"Build cuda_13.0.r13.0/compiler.36424714_0"
        /*0030*/ 	.string	"-arch sm_100 -m 64 "



//--------------------- .note.nv.cuinfo           --------------------------
	.section	.note.nv.cuinfo,"",@"SHT_NOTE"
	.sectionflags	@"SHF_NOTE_NV_CUINFO"
        /*0018*/ 	.short	0x0002
        /*001a*/ 	.short	0x0064
        /*001c*/ 	.short	0x0082
	.zero		2


//--------------------- .nv.info                  --------------------------
	.section	.nv.info,"",@"SHT_CUDA_INFO"
	.align	4


	//----- nvinfo : EIATTR_REGCOUNT
	.align		4
        /*0000*/ 	.byte	0x04, 0x2f
        /*0002*/ 	.short	(.L_1 - .L_0)
	.align		4
.L_0:
        /*0004*/ 	.word	index@(_Z11MatMulti_2aPiS_S_i)
        /*0008*/ 	.word	0x00000020


	//----- nvinfo : EIATTR_FRAME_SIZE
	.align		4
.L_1:
        /*000c*/ 	.byte	0x04, 0x11
        /*000e*/ 	.short	(.L_3 - .L_2)
	.align		4
.L_2:
        /*0010*/ 	.word	index@(_Z11MatMulti_2aPiS_S_i)
        /*0014*/ 	.word	0x00000000


	//----- nvinfo : EIATTR_REGCOUNT
	.align		4
.L_3:
        /*0018*/ 	.byte	0x04, 0x2f
        /*001a*/ 	.short	(.L_5 - .L_4)
	.align		4
.L_4:
        /*001c*/ 	.word	index@(_Z11MatMulti_2bPiS_S_i)
        /*0020*/ 	.word	0x00000020


	//----- nvinfo : EIATTR_FRAME_SIZE
	.align		4
.L_5:
        /*0024*/ 	.byte	0x04, 0x11
        /*0026*/ 	.short	(.L_7 - .L_6)
	.align		4
.L_6:
        /*0028*/ 	.word	index@(_Z11MatMulti_2bPiS_S_i)
        /*002c*/ 	.word	0x00000000


	//----- nvinfo : EIATTR_REGCOUNT
	.align		4
.L_7:
        /*0030*/ 	.byte	0x04, 0x2f
        /*0032*/ 	.short	(.L_9 - .L_8)
	.align		4
.L_8:
        /*0034*/ 	.word	index@(_Z11MatMulti_2cPiS_S_i)
        /*0038*/ 	.word	0x00000020


	//----- nvinfo : EIATTR_FRAME_SIZE
	.align		4
.L_9:
        /*003c*/ 	.byte	0x04, 0x11
        /*003e*/ 	.short	(.L_11 - .L_10)
	.align		4
.L_10:
        /*0040*/ 	.word	index@(_Z11MatMulti_2cPiS_S_i)
        /*0044*/ 	.word	0x00000000


	//----- nvinfo : EIATTR_REGCOUNT
	.align		4
.L_11:
        /*0048*/ 	.byte	0x04, 0x2f
        /*004a*/ 	.short	(.L_13 - .L_12)
	.align		4
.L_12:
        /*004c*/ 	.word	index@(_Z11MatMulti_2dPiS_S_i)
        /*0050*/ 	.word	0x00000018


	//----- nvinfo : EIATTR_FRAME_SIZE
	.align		4
.L_13:
        /*0054*/ 	.byte	0x04, 0x11
        /*0056*/ 	.short	(.L_15 - .L_14)
	.align		4
.L_14:
        /*0058*/ 	.word	index@(_Z11MatMulti_2dPiS_S_i)
        /*005c*/ 	.word	0x00000000


	//----- nvinfo : EIATTR_MIN_STACK_SIZE
	.align		4
.L_15:
        /*0060*/ 	.byte	0x04, 0x12
        /*0062*/ 	.short	(.L_17 - .L_16)
	.align		4
.L_16:
        /*0064*/ 	.word	index@(_Z11MatMulti_2dPiS_S_i)
        /*0068*/ 	.word	0x00000000


	//----- nvinfo : EIATTR_MIN_STACK_SIZE
	.align		4
.L_17:
        /*006c*/ 	.byte	0x04, 0x12
        /*006e*/ 	.short	(.L_19 - .L_18)
	.align		4
.L_18:
        /*0070*/ 	.word	index@(_Z11MatMulti_2cPiS_S_i)
        /*0074*/ 	.word	0x00000000


	//----- nvinfo : EIATTR_MIN_STACK_SIZE
	.align		4
.L_19:
        /*0078*/ 	.byte	0x04, 0x12
        /*007a*/ 	.short	(.L_21 - .L_20)
	.align		4
.L_20:
        /*007c*/ 	.word	index@(_Z11MatMulti_2bPiS_S_i)
        /*0080*/ 	.word	0x00000000


	//----- nvinfo : EIATTR_MIN_STACK_SIZE
	.align		4
.L_21:
        /*0084*/ 	.byte	0x04, 0x12
        /*0086*/ 	.short	(.L_23 - .L_22)
	.align		4
.L_22:
        /*0088*/ 	.word	index@(_Z11MatMulti_2aPiS_S_i)
        /*008c*/ 	.word	0x00000000
.L_23:


//--------------------- .nv.compat                --------------------------
	.section	.nv.compat,"",@"SHT_CUDA_COMPAT_INFO"
	.align	4
        /*0000*/ 	.byte	0x02, 0x09, 0x00, 0x00, 0x02, 0x02, 0x01, 0x00, 0x02, 0x05, 0x05, 0x00, 0x03, 0x07, 0x01, 0x01
        /*0010*/ 	.byte	0x02, 0x03, 0x00, 0x00, 0x02, 0x06, 0x01, 0x00, 0x04, 0x0b, 0x08, 0x00, 0x09, 0x00, 0x00, 0x00
        /*0020*/ 	.byte	0x00, 0x00, 0x00, 0x00


//--------------------- .nv.info._Z11MatMulti_2dPiS_S_i --------------------------
	.section	.nv.info._Z11MatMulti_2dPiS_S_i,"",@"SHT_CUDA_INFO"
	.sectionflags	@""
	.align	4


	//----- nvinfo : EIATTR_CUDA_API_VERSION
	.align		4
        /*0000*/ 	.byte	0x04, 0x37
        /*0002*/ 	.short	(.L_25 - .L_24)
.L_24:
        /*0004*/ 	.word	0x00000082


	//----- nvinfo : EIATTR_KPARAM_INFO
	.align		4
.L_25:
        /*0008*/ 	.byte	0x04, 0x17
        /*000a*/ 	.short	(.L_27 - .L_26)
.L_26:
        /*000c*/ 	.word	0x00000000
        /*0010*/ 	.short	0x0003
        /*0012*/ 	.short	0x0018
        /*0014*/ 	.byte	0x00, 0xf0, 0x11, 0x00


	//----- nvinfo : EIATTR_KPARAM_INFO
	.align		4
.L_27:
        /*0018*/ 	.byte	0x04, 0x17
        /*001a*/ 	.short	(.L_29 - .L_28)
.L_28:
        /*001c*/ 	.word	0x00000000
        /*0020*/ 	.short	0x0002
        /*0022*/ 	.short	0x0010
        /*0024*/ 	.byte	0x00, 0xf5, 0x21, 0x00


	//----- nvinfo : EIATTR_KPARAM_INFO
	.align		4
.L_29:
        /*0028*/ 	.byte	0x04, 0x17
        /*002a*/ 	.short	(.L_31 - .L_30)
.L_30:
        /*002c*/ 	.word	0x00000000
        /*0030*/ 	.short	0x0001
        /*0032*/ 	.short	0x0008
        /*0034*/ 	.byte	0x00, 0xf5, 0x21, 0x00


	//----- nvinfo : EIATTR_KPARAM_INFO
	.align		4
.L_31:
        /*0038*/ 	.byte	0x04, 0x17
        /*003a*/ 	.short	(.L_33 - .L_32)
.L_32:
        /*003c*/ 	.word	0x00000000
        /*0040*/ 	.short	0x0000
        /*0042*/ 	.short	0x0000
        /*0044*/ 	.byte	0x00, 0xf5, 0x21, 0x00


	//----- nvinfo : EIATTR_SPARSE_MMA_MASK
	.align		4
.L_33:
        /*0048*/ 	.byte	0x03, 0x50
        /*004a*/ 	.short	0x0000


	//----- nvinfo : EIATTR_MAXREG_COUNT
	.align		4
        /*004c*/ 	.byte	0x03, 0x1b
        /*004e*/ 	.short	0x00ff


	//----- nvinfo : EIATTR_MERCURY_ISA_VERSION
	.align		4
        /*0050*/ 	.byte	0x03, 0x5f
        /*0052*/ 	.short	0x0101


	//----- nvinfo : EIATTR_VRC_CTA_INIT_COUNT
	.align		4
        /*0054*/ 	.byte	0x02, 0x4a
	.zero		1
	.zero		1


	//----- nvinfo : EIATTR_EXIT_INSTR_OFFSETS
	.align		4
        /*0058*/ 	.byte	0x04, 0x1c
        /*005a*/ 	.short	(.L_35 - .L_34)


	//   ....[0]....
.L_34:
        /*005c*/ 	.word	0x00000120


	//   ....[1]....
        /*0060*/ 	.word	0x00000650


	//   ....[2]....
        /*0064*/ 	.word	0x000008c0


	//   ....[3]....
        /*0068*/ 	.word	0x00000a80


	//   ....[4]....
        /*006c*/ 	.word	0x00000b30


	//----- nvinfo : EIATTR_CBANK_PARAM_SIZE
	.align		4
.L_35:
        /*0070*/ 	.byte	0x03, 0x19
        /*0072*/ 	.short	0x001c


	//----- nvinfo : EIATTR_PARAM_CBANK
	.align		4
        /*0074*/ 	.byte	0x04, 0x0a
        /*0076*/ 	.short	(.L_37 - .L_36)
	.align		4
.L_36:
        /*0078*/ 	.word	index@(.nv.constant0._Z11MatMulti_2dPiS_S_i)
        /*007c*/ 	.short	0x0380
        /*007e*/ 	.short	0x001c


	//----- nvinfo : EIATTR_SW_WAR
	.align		4
.L_37:
        /*0080*/ 	.byte	0x04, 0x36
        /*0082*/ 	.short	(.L_39 - .L_38)
.L_38:
        /*0084*/ 	.word	0x00000008
.L_39:


//--------------------- .nv.info._Z11MatMulti_2cPiS_S_i --------------------------
	.section	.nv.info._Z11MatMulti_2cPiS_S_i,"",@"SHT_CUDA_INFO"
	.sectionflags	@""
	.align	4


	//----- nvinfo : EIATTR_CUDA_API_VERSION
	.align		4
        /*0000*/ 	.byte	0x04, 0x37
        /*0002*/ 	.short	(.L_41 - .L_40)
.L_40:
        /*0004*/ 	.word	0x00000082


	//----- nvinfo : EIATTR_KPARAM_INFO
	.align		4
.L_41:
        /*0008*/ 	.byte	0x04, 0x17
        /*000a*/ 	.short	(.L_43 - .L_42)
.L_42:
        /*000c*/ 	.word	0x00000000
        /*0010*/ 	.short	0x0003
        /*0012*/ 	.short	0x0018
        /*0014*/ 	.byte	0x00, 0xf0, 0x11, 0x00


	//----- nvinfo : EIATTR_KPARAM_INFO
	.align		4
.L_43:
        /*0018*/ 	.byte	0x04, 0x17
        /*001a*/ 	.short	(.L_45 - .L_44)
.L_44:
        /*001c*/ 	.word	0x00000000
        /*0020*/ 	.short	0x0002
        /*0022*/ 	.short	0x0010
        /*0024*/ 	.byte	0x00, 0xf5, 0x21, 0x00


	//----- nvinfo : EIATTR_KPARAM_INFO
	.align		4
.L_45:
        /*0028*/ 	.byte	0x04, 0x17
        /*002a*/ 	.short	(.L_47 - .L_46)
.L_46:
        /*002c*/ 	.word	0x00000000
        /*0030*/ 	.short	0x0001
        /*0032*/ 	.short	0x0008
        /*0034*/ 	.byte	0x00, 0xf5, 0x21, 0x00


	//----- nvinfo : EIATTR_KPARAM_INFO
	.align		4
.L_47:
        /*0038*/ 	.byte	0x04, 0x17
        /*003a*/ 	.short	(.L_49 - .L_48)
.L_48:
        /*003c*/ 	.word	0x00000000
        /*0040*/ 	.short	0x0000
        /*0042*/ 	.short	0x0000
        /*0044*/ 	.byte	0x00, 0xf5, 0x21, 0x00


	//----- nvinfo : EIATTR_SPARSE_MMA_MASK
	.align		4
.L_49:
        /*0048*/ 	.byte	0x03, 0x50
        /*004a*/ 	.short	0x0000


	//----- nvinfo : EIATTR_MAXREG_COUNT
	.align		4
        /*004c*/ 	.byte	0x03, 0x1b
        /*004e*/ 	.short	0x00ff


	//----- nvinfo : EIATTR_MERCURY_ISA_VERSION
	.align		4
        /*0050*/ 	.byte	0x03, 0x5f
        /*0052*/ 	.short	0x0101


	//----- nvinfo : EIATTR_VRC_CTA_INIT_COUNT
	.align		4
        /*0054*/ 	.byte	0x02, 0x4a
	.zero		1
	.zero		1


	//----- nvinfo : EIATTR_EXIT_INSTR_OFFSETS
	.align		4
        /*0058*/ 	.byte	0x04, 0x1c
        /*005a*/ 	.short	(.L_51 - .L_50)


	//   ....[0]....
.L_50:
        /*005c*/ 	.word	0x00000960


	//----- nvinfo : EIATTR_CBANK_PARAM_SIZE
	.align		4
.L_51:
        /*0060*/ 	.byte	0x03, 0x19
        /*0062*/ 	.short	0x001c


	//----- nvinfo : EIATTR_PARAM_CBANK
	.align		4
        /*0064*/ 	.byte	0x04, 0x0a
        /*0066*/ 	.short	(.L_53 - .L_52)
	.align		4
.L_52:
        /*0068*/ 	.word	index@(.nv.constant0._Z11MatMulti_2cPiS_S_i)
        /*006c*/ 	.short	0x0380
        /*006e*/ 	.short	0x001c


	//----- nvinfo : EIATTR_SW_WAR
	.align		4
.L_53:
        /*0070*/ 	.byte	0x04, 0x36
        /*0072*/ 	.short	(.L_55 - .L_54)
.L_54:
        /*0074*/ 	.word	0x00000008
.L_55:


//--------------------- .nv.info._Z11MatMulti_2bPiS_S_i --------------------------
	.section	.nv.info._Z11MatMulti_2bPiS_S_i,"",@"SHT_CUDA_INFO"
	.sectionflags	@""
	.align	4


	//----- nvinfo : EIATTR_CUDA_API_VERSION
	.align		4
        /*0000*/ 	.byte	0x04, 0x37
        /*0002*/ 	.short	(.L_57 - .L_56)
.L_56:
        /*0004*/ 	.word	0x00000082


	//----- nvinfo : EIATTR_KPARAM_INFO
	.align		4
.L_57:
        /*0008*/ 	.byte	0x04, 0x17
        /*000a*/ 	.short	(.L_59 - .L_58)
.L_58:
        /*000c*/ 	.word	0x00000000
        /*0010*/ 	.short	0x0003
        /*0012*/ 	.short	0x0018
        /*0014*/ 	.byte	0x00, 0xf0, 0x11, 0x00


	//----- nvinfo : EIATTR_KPARAM_INFO
	.align		4
.L_59:
        /*0018*/ 	.byte	0x04, 0x17
        /*001a*/ 	.short	(.L_61 - .L_60)
.L_60:
        /*001c*/ 	.word	0x00000000
        /*0020*/ 	.short	0x0002
        /*0022*/ 	.short	0x0010
        /*0024*/ 	.byte	0x00, 0xf5, 0x21, 0x00


	//----- nvinfo : EIATTR_KPARAM_INFO
	.align		4
.L_61:
        /*0028*/ 	.byte	0x04, 0x17
        /*002a*/ 	.short	(.L_63 - .L_62)
.L_62:
        /*002c*/ 	.word	0x00000000
        /*0030*/ 	.short	0x0001
        /*0032*/ 	.short	0x0008
        /*0034*/ 	.byte	0x00, 0xf5, 0x21, 0x00


	//----- nvinfo : EIATTR_KPARAM_INFO
	.align		4
.L_63:
        /*0038*/ 	.byte	0x04, 0x17
        /*003a*/ 	.short	(.L_65 - .L_64)
.L_64:
        /*003c*/ 	.word	0x00000000
        /*0040*/ 	.short	0x0000
        /*0042*/ 	.short	0x0000
        /*0044*/ 	.byte	0x00, 0xf5, 0x21, 0x00


	//----- nvinfo : EIATTR_SPARSE_MMA_MASK
	.align		4
.L_65:
        /*0048*/ 	.byte	0x03, 0x50
        /*004a*/ 	.short	0x0000


	//----- nvinfo : EIATTR_MAXREG_COUNT
	.align		4
        /*004c*/ 	.byte	0x03, 0x1b
        /*004e*/ 	.short	0x00ff


	//----- nvinfo : EIATTR_MERCURY_ISA_VERSION
	.align		4
        /*0050*/ 	.byte	0x03, 0x5f
        /*0052*/ 	.short	0x0101


	//----- nvinfo : EIATTR_VRC_CTA_INIT_COUNT
	.align		4
        /*0054*/ 	.byte	0x02, 0x4a
	.zero		1
	.zero		1


	//----- nvinfo : EIATTR_EXIT_INSTR_OFFSETS
	.align		4
        /*0058*/ 	.byte	0x04, 0x1c
        /*005a*/ 	.short	(.L_67 - .L_66)


	//   ....[0]....
.L_66:
        /*005c*/ 	.word	0x00000030


	//   ....[1]....
        /*0060*/ 	.word	0x000009e0


	//----- nvinfo : EIATTR_CBANK_PARAM_SIZE
	.align		4
.L_67:
        /*0064*/ 	.byte	0x03, 0x19
        /*0066*/ 	.short	0x001c


	//----- nvinfo : EIATTR_PARAM_CBANK
	.align		4
        /*0068*/ 	.byte	0x04, 0x0a
        /*006a*/ 	.short	(.L_69 - .L_68)
	.align		4
.L_68:
        /*006c*/ 	.word	index@(.nv.constant0._Z11MatMulti_2bPiS_S_i)
        /*0070*/ 	.short	0x0380
        /*0072*/ 	.short	0x001c


	//----- nvinfo : EIATTR_SW_WAR
	.align		4
.L_69:
        /*0074*/ 	.byte	0x04, 0x36
        /*0076*/ 	.short	(.L_71 - .L_70)
.L_70:
        /*0078*/ 	.word	0x00000008
.L_71:


//--------------------- .nv.info._Z11MatMulti_2aPiS_S_i --------------------------
	.section	.nv.info._Z11MatMulti_2aPiS_S_i,"",@"SHT_CUDA_INFO"
	.sectionflags	@""
	.align	4


	//----- nvinfo : EIATTR_CUDA_API_VERSION
	.align		4
        /*0000*/ 	.byte	0x04, 0x37
        /*0002*/ 	.short	(.L_73 - .L_72)
.L_72:
        /*0004*/ 	.word	0x00000082


	//----- nvinfo : EIATTR_KPARAM_INFO
	.align		4
.L_73:
        /*0008*/ 	.byte	0x04, 0x17
        /*000a*/ 	.short	(.L_75 - .L_74)
.L_74:
        /*000c*/ 	.word	0x00000000
        /*0010*/ 	.short	0x0003
        /*0012*/ 	.short	0x0018
        /*0014*/ 	.byte	0x00, 0xf0, 0x11, 0x00


	//----- nvinfo : EIATTR_KPARAM_INFO
	.align		4
.L_75:
        /*0018*/ 	.byte	0x04, 0x17
        /*001a*/ 	.short	(.L_77 - .L_76)
.L_76:
        /*001c*/ 	.word	0x00000000
        /*0020*/ 	.short	0x0002
        /*0022*/ 	.short	0x0010
        /*0024*/ 	.byte	0x00, 0xf5, 0x21, 0x00


	//----- nvinfo : EIATTR_KPARAM_INFO
	.align		4
.L_77:
        /*0028*/ 	.byte	0x04, 0x17
        /*002a*/ 	.short	(.L_79 - .L_78)
.L_78:
        /*002c*/ 	.word	0x00000000
        /*0030*/ 	.short	0x0001
        /*0032*/ 	.short	0x0008
        /*0034*/ 	.byte	0x00, 0xf5, 0x21, 0x00


	//----- nvinfo : EIATTR_KPARAM_INFO
	.align		4
.L_79:
        /*0038*/ 	.byte	0x04, 0x17
        /*003a*/ 	.short	(.L_81 - .L_80)
.L_80:
        /*003c*/ 	.word	0x00000000
        /*0040*/ 	.short	0x0000
        /*0042*/ 	.short	0x0000
        /*0044*/ 	.byte	0x00, 0xf5, 0x21, 0x00


	//----- nvinfo : EIATTR_SPARSE_MMA_MASK
	.align		4
.L_81:
        /*0048*/ 	.byte	0x03, 0x50
        /*004a*/ 	.short	0x0000


	//----- nvinfo : EIATTR_MAXREG_COUNT
	.align		4
        /*004c*/ 	.byte	0x03, 0x1b
        /*004e*/ 	.short	0x00ff


	//----- nvinfo : EIATTR_MERCURY_ISA_VERSION
	.align		4
        /*0050*/ 	.byte	0x03, 0x5f
        /*0052*/ 	.short	0x0101


	//----- nvinfo : EIATTR_VRC_CTA_INIT_COUNT
	.align		4
        /*0054*/ 	.byte	0x02, 0x4a
	.zero		1
	.zero		1


	//----- nvinfo : EIATTR_EXIT_INSTR_OFFSETS
	.align		4
        /*0058*/ 	.byte	0x04, 0x1c
        /*005a*/ 	.short	(.L_83 - .L_82)


	//   ....[0]....
.L_82:
        /*005c*/ 	.word	0x00000030


	//   ....[1]....
        /*0060*/ 	.word	0x000009b0


	//----- nvinfo : EIATTR_CBANK_PARAM_SIZE
	.align		4
.L_83:
        /*0064*/ 	.byte	0x03, 0x19
        /*0066*/ 	.short	0x001c


	//----- nvinfo : EIATTR_PARAM_CBANK
	.align		4
        /*0068*/ 	.byte	0x04, 0x0a
        /*006a*/ 	.short	(.L_85 - .L_84)
	.align		4
.L_84:
        /*006c*/ 	.word	index@(.nv.constant0._Z11MatMulti_2aPiS_S_i)
        /*0070*/ 	.short	0x0380
        /*0072*/ 	.short	0x001c


	//----- nvinfo : EIATTR_SW_WAR
	.align		4
.L_85:
        /*0074*/ 	.byte	0x04, 0x36
        /*0076*/ 	.short	(.L_87 - .L_86)
.L_86:
        /*0078*/ 	.word	0x00000008
.L_87:


//--------------------- .nv.callgraph             --------------------------
	.section	.nv.callgraph,"",@"SHT_CUDA_CALLGRAPH"
	.align	4
	.sectionentsize	8
	.align		4
        /*0000*/ 	.word	0x00000000
	.align		4
        /*0004*/ 	.word	0xffffffff
	.align		4
        /*0008*/ 	.word	0x00000000
	.align		4
        /*000c*/ 	.word	0xfffffffe
	.align		4
        /*0010*/ 	.word	0x00000000
	.align		4
        /*0014*/ 	.word	0xfffffffd
	.align		4
        /*0018*/ 	.word	0x00000000
	.align		4
        /*001c*/ 	.word	0xfffffffc


//--------------------- .text._Z11MatMulti_2dPiS_S_i --------------------------
	.section	.text._Z11MatMulti_2dPiS_S_i,"ax",@progbits
	.align	128
        .global         _Z11MatMulti_2dPiS_S_i
        .type           _Z11MatMulti_2dPiS_S_i,@function
        .size           _Z11MatMulti_2dPiS_S_i,(.L_x_22 - _Z11MatMulti_2dPiS_S_i)
        .other          _Z11MatMulti_2dPiS_S_i,@"STO_CUDA_ENTRY STV_DEFAULT"
_Z11MatMulti_2dPiS_S_i:
.text._Z11MatMulti_2dPiS_S_i:
[----:B------:R-:W-:Y:S01]  /*0000*/  LDC R1, c[0x0][0x37c] ;  /* 0x0000df00ff017b82 */ /* 0x000fe20000000800 */
[----:B------:R-:W0:Y:S07]  /*0010*/  S2R R0, SR_TID.Y ;  /* 0x0000000000007919 */ /* 0x000e2e0000002200 */
[----:B------:R-:W0:Y:S01]  /*0020*/  S2UR UR4, SR_CTAID.Y ;  /* 0x00000000000479c3 */ /* 0x000e220000002600 */
[----:B------:R-:W1:Y:S01]  /*0030*/  LDCU UR18, c[0x0][0x398] ;  /* 0x00007300ff1277ac */ /* 0x000e620008000800 */
[----:B------:R-:W2:Y:S01]  /*0040*/  S2R R7, SR_TID.X ;  /* 0x0000000000077919 */ /* 0x000ea20000002100 */
[----:B------:R-:W3:Y:S05]  /*0050*/  LDCU.64 UR16, c[0x0][0x358] ;  /* 0x00006b00ff1077ac */ /* 0x000eea0008000a00 */
[----:B------:R-:W0:Y:S08]  /*0060*/  LDC R5, c[0x0][0x364] ;  /* 0x0000d900ff057b82 */ /* 0x000e300000000800 */
[----:B------:R-:W2:Y:S01]  /*0070*/  S2UR UR5, SR_CTAID.X ;  /* 0x00000000000579c3 */ /* 0x000ea20000002500 */
[----:B-1----:R-:W-:-:S07]  /*0080*/  UISETP.GE.AND UP0, UPT, UR18, 0x1, UPT ;  /* 0x000000011200788c */ /* 0x002fce000bf06270 */
[----:B------:R-:W2:Y:S01]  /*0090*/  LDC R4, c[0x0][0x360] ;  /* 0x0000d800ff047b82 */ /* 0x000ea20000000800 */
[----:B------:R-:W-:-:S07]  /*00a0*/  PLOP3.LUT P0, PT, PT, PT, UP0, 0x80, 0x8 ;  /* 0x000000000008781c */ /* 0x000fce0003f0f008 */
[----:B------:R-:W1:Y:S01]  /*00b0*/  LDC.64 R2, c[0x0][0x390] ;  /* 0x0000e400ff027b82 */ /* 0x000e620000000a00 */
[----:B0-----:R-:W-:-:S04]  /*00c0*/  IMAD R5, R5, UR4, R0 ;  /* 0x0000000405057c24 */ /* 0x001fc8000f8e0200 */
[----:B------:R-:W-:Y:S02]  /*00d0*/  IMAD R5, R5, UR18, RZ ;  /* 0x0000001205057c24 */ /* 0x000fe4000f8e02ff */
[----:B--2---:R-:W-:-:S05]  /*00e0*/  IMAD R0, R4, UR5, R7 ;  /* 0x0000000504007c24 */ /* 0x004fca000f8e0207 */
[----:B------:R-:W-:-:S05]  /*00f0*/  IADD3 R7, PT, PT, R0, R5, RZ ;  /* 0x0000000500077210 */ /* 0x000fca0007ffe0ff */
[----:B-1----:R-:W-:-:S05]  /*0100*/  IMAD.WIDE R2, R7, 0x4, R2 ;  /* 0x0000000407027825 */ /* 0x002fca00078e0202 */
[----:B---3--:R0:W-:Y:S01]  /*0110*/  STG.E desc[UR16][R2.64], RZ ;  /* 0x000000ff02007986 */ /* 0x0081e2000c101910 */
[----:B------:R-:W-:Y:S05]  /*0120*/  @!P0 EXIT ;  /* 0x000000000000894d */ /* 0x000fea0003800000 */
[----:B------:R-:W-:Y:S01]  /*0130*/  UISETP.GE.U32.AND UP0, UPT, UR18, 0x8, UPT ;  /* 0x000000081200788c */ /* 0x000fe2000bf06070 */
[----:B------:R-:W-:Y:S01]  /*0140*/  HFMA2 R7, -RZ, RZ, 0, 0 ;  /* 0x00000000ff077431 */ /* 0x000fe200000001ff */
[----:B------:R-:W-:-:S07]  /*0150*/  MOV R4, RZ ;  /* 0x000000ff00047202 */ /* 0x000fce0000000f00 */
[----:B------:R-:W-:Y:S05]  /*0160*/  BRA.U !UP0, `(.L_x_0) ;  /* 0x0000000508307547 */ /* 0x000fea000b800000 */
[----:B------:R-:W1:Y:S01]  /*0170*/  LDCU.128 UR20, c[0x0][0x380] ;  /* 0x00007000ff1477ac */ /* 0x000e620008000c00 */
[----:B------:R-:W-:Y:S01]  /*0180*/  MOV R4, R0 ;  /* 0x0000000000047202 */ /* 0x000fe20000000f00 */
[----:B------:R-:W-:-:S04]  /*0190*/  ULOP3.LUT UR4, UR18, 0x7ffffff8, URZ, 0xc0, !UPT ;  /* 0x7ffffff812047892 */ /* 0x000fc8000f8ec0ff */
[----:B------:R-:W-:Y:S01]  /*01a0*/  UIADD3 UR4, UPT, UPT, -UR4, URZ, URZ ;  /* 0x000000ff04047290 */ /* 0x000fe2000fffe1ff */
[----:B-1----:R-:W-:Y:S01]  /*01b0*/  MOV R6, UR20 ;  /* 0x0000001400067c02 */ /* 0x002fe20008000f00 */
[----:B------:R-:W-:Y:S01]  /*01c0*/  UIMAD.WIDE.U32 UR6, UR18, 0xc, UR22 ;  /* 0x0000000c120678a5 */ /* 0x000fe2000f8e0016 */
[----:B------:R-:W-:Y:S01]  /*01d0*/  MOV R7, UR21 ;  /* 0x0000001500077c02 */ /* 0x000fe20008000f00 */
[----:B------:R-:W-:Y:S02]  /*01e0*/  UIMAD.WIDE.U32 UR8, UR18, 0x10, UR22 ;  /* 0x00000010120878a5 */ /* 0x000fe4000f8e0016 */
[----:B------:R-:W-:Y:S01]  /*01f0*/  UIMAD.WIDE.U32 UR10, UR18, 0x14, UR22 ;  /* 0x00000014120a78a5 */ /* 0x000fe2000f8e0016 */
[----:B------:R-:W-:Y:S01]  /*0200*/  IMAD.WIDE.U32 R6, R5, 0x4, R6 ;  /* 0x0000000405067825 */ /* 0x000fe200078e0006 */
[----:B------:R-:W-:Y:S02]  /*0210*/  UIMAD.WIDE.U32 UR12, UR18, 0x18, UR22 ;  /* 0x00000018120c78a5 */ /* 0x000fe4000f8e0016 */
[----:B------:R-:W-:Y:S01]  /*0220*/  UIMAD.WIDE.U32 UR14, UR18, 0x1c, UR22 ;  /* 0x0000001c120e78a5 */ /* 0x000fe2000f8e0016 */
[----:B------:R-:W-:-:S04]  /*0230*/  IADD3 R6, P0, PT, R6, 0x10, RZ ;  /* 0x0000001006067810 */ /* 0x000fc80007f1e0ff */
[----:B------:R-:W-:Y:S02]  /*0240*/  IADD3.X R9, PT, PT, RZ, R7, RZ, P0, !PT ;  /* 0x00000007ff097210 */ /* 0x000fe400007fe4ff */
[----:B------:R-:W-:-:S07]  /*0250*/  MOV R7, RZ ;  /* 0x000000ff00077202 */ /* 0x000fce0000000f00 */
.L_x_1:
[----:B------:R-:W-:Y:S01]  /*0260*/  HFMA2 R11, -RZ, RZ, 0, 2.384185791015625e-07 ;  /* 0x00000004ff0b7431 */ /* 0x000fe200000001ff */
[----:B------:R-:W-:-:S05]  /*0270*/  MOV R8, R6 ;  /* 0x0000000600087202 */ /* 0x000fca0000000f00 */
[----:B--2---:R-:W2:Y:S01]  /*0280*/  LDG.E R6, desc[UR16][R8.64+-0x10] ;  /* 0xfffff01008067981 */ /* 0x004ea2000c1e1900 */
[----:B------:R-:W-:-:S06]  /*0290*/  IMAD.WIDE R10, R4, R11, UR22 ;  /* 0x00000016040a7e25 */ /* 0x000fcc000f8e020b */
[----:B------:R-:W2:Y:S01]  /*02a0*/  LDG.E R10, desc[UR16][R10.64] ;  /* 0x000000100a0a7981 */ /* 0x000ea2000c1e1900 */
[----:B------:R-:W-:-:S06]  /*02b0*/  UIMAD.WIDE.U32 UR20, UR18, 0x4, UR22 ;  /* 0x00000004121478a5 */ /* 0x000fcc000f8e0016 */
[----:B------:R-:W-:Y:S02]  /*02c0*/  MOV R12, UR20 ;  /* 0x00000014000c7c02 */ /* 0x000fe40008000f00 */
[----:B------:R-:W-:Y:S01]  /*02d0*/  MOV R13, UR21 ;  /* 0x00000015000d7c02 */ /* 0x000fe20008000f00 */
[----:B--2---:R-:W-:Y:S02]  /*02e0*/  IMAD R15, R6, R10, R7 ;  /* 0x0000000a060f7224 */ /* 0x004fe400078e0207 */
[----:B------:R-:W-:-:S03]  /*02f0*/  IMAD.WIDE R6, R4, 0x4, R12 ;  /* 0x0000000404067825 */ /* 0x000fc600078e020c */
[----:B------:R1:W-:Y:S04]  /*0300*/  STG.E desc[UR16][R2.64], R15 ;  /* 0x0000000f02007986 */ /* 0x0003e8000c101910 */
[----:B------:R-:W2:Y:S04]  /*0310*/  LDG.E R6, desc[UR16][R6.64] ;  /* 0x0000001006067981 */ /* 0x000ea8000c1e1900 */
[----:B------:R-:W2:Y:S01]  /*0320*/  LDG.E R14, desc[UR16][R8.64+-0xc] ;  /* 0xfffff410080e7981 */ /* 0x000ea2000c1e1900 */
[----:B------:R-:W-:-:S06]  /*0330*/  UIMAD.WIDE.U32 UR20, UR18, 0x8, UR22 ;  /* 0x00000008121478a5 */ /* 0x000fcc000f8e0016 */
[----:B------:R-:W-:Y:S02]  /*0340*/  MOV R12, UR20 ;  /* 0x00000014000c7c02 */ /* 0x000fe40008000f00 */
[----:B------:R-:W-:-:S03]  /*0350*/  MOV R13, UR21 ;  /* 0x00000015000d7c02 */ /* 0x000fc60008000f00 */
[----:B------:R-:W-:-:S04]  /*0360*/  IMAD.WIDE R10, R4, 0x4, R12 ;  /* 0x00000004040a7825 */ /* 0x000fc800078e020c */
[----:B--2---:R-:W-:-:S05]  /*0370*/  IMAD R17, R14, R6, R15 ;  /* 0x000000060e117224 */ /* 0x004fca00078e020f */
[----:B------:R2:W-:Y:S04]  /*0380*/  STG.E desc[UR16][R2.64], R17 ;  /* 0x0000001102007986 */ /* 0x0005e8000c101910 */
[----:B------:R-:W1:Y:S04]  /*0390*/  LDG.E R10, desc[UR16][R10.64] ;  /* 0x000000100a0a7981 */ /* 0x000e68000c1e1900 */
[----:B------:R-:W1:Y:S01]  /*03a0*/  LDG.E R12, desc[UR16][R8.64+-0x8] ;  /* 0xfffff810080c7981 */ /* 0x000e62000c1e1900 */
[----:B------:R-:W-:-:S05]  /*03b0*/  HFMA2 R13, -RZ, RZ, 0, 2.384185791015625e-07 ;  /* 0x00000004ff0d7431 */ /* 0x000fca00000001ff */
[----:B------:R-:W-:-:S04]  /*03c0*/  IMAD.WIDE R6, R4, R13, UR6 ;  /* 0x0000000604067e25 */ /* 0x000fc8000f8e020d */
[----:B-1----:R-:W-:-:S05]  /*03d0*/  IMAD R15, R12, R10, R17 ;  /* 0x0000000a0c0f7224 */ /* 0x002fca00078e0211 */
[----:B------:R1:W-:Y:S04]  /*03e0*/  STG.E desc[UR16][R2.64], R15 ;  /* 0x0000000f02007986 */ /* 0x0003e8000c101910 */
[----:B------:R-:W3:Y:S04]  /*03f0*/  LDG.E R6, desc[UR16][R6.64] ;  /* 0x0000001006067981 */ /* 0x000ee8000c1e1900 */
[----:B------:R-:W3:Y:S02]  /*0400*/  LDG.E R12, desc[UR16][R8.64+-0x4] ;  /* 0xfffffc10080c7981 */ /* 0x000ee4000c1e1900 */
[----:B---3--:R-:W-:-:S02]  /*0410*/  IMAD R19, R12, R6, R15 ;  /* 0x000000060c137224 */ /* 0x008fc400078e020f */
[----:B------:R-:W-:-:S03]  /*0420*/  IMAD.WIDE R12, R4, R13, UR8 ;  /* 0x00000008040c7e25 */ /* 0x000fc6000f8e020d */
[----:B------:R3:W-:Y:S04]  /*0430*/  STG.E desc[UR16][R2.64], R19 ;  /* 0x0000001302007986 */ /* 0x0007e8000c101910 */
[----:B------:R-:W2:Y:S04]  /*0440*/  LDG.E R12, desc[UR16][R12.64] ;  /* 0x000000100c0c7981 */ /* 0x000ea8000c1e1900 */
[----:B------:R-:W2:Y:S01]  /*0450*/  LDG.E R10, desc[UR16][R8.64] ;  /* 0x00000010080a7981 */ /* 0x000ea2000c1e1900 */
[----:B------:R-:W-:Y:S02]  /*0460*/  IMAD.MOV.U32 R11, RZ, RZ, 0x4 ;  /* 0x00000004ff0b7424 */ /* 0x000fe400078e00ff */
[----:B--2---:R-:W-:-:S02]  /*0470*/  IMAD R17, R10, R12, R19 ;  /* 0x0000000c0a117224 */ /* 0x004fc400078e0213 */
[----:B------:R-:W-:-:S03]  /*0480*/  IMAD.WIDE R10, R4, R11, UR10 ;  /* 0x0000000a040a7e25 */ /* 0x000fc6000f8e020b */
[----:B------:R2:W-:Y:S04]  /*0490*/  STG.E desc[UR16][R2.64], R17 ;  /* 0x0000001102007986 */ /* 0x0005e8000c101910 */
[----:B------:R-:W4:Y:S04]  /*04a0*/  LDG.E R10, desc[UR16][R10.64] ;  /* 0x000000100a0a7981 */ /* 0x000f28000c1e1900 */
[----:B------:R-:W4:Y:S01]  /*04b0*/  LDG.E R6, desc[UR16][R8.64+0x4] ;  /* 0x0000041008067981 */ /* 0x000f22000c1e1900 */
[----:B-1----:R-:W-:-:S05]  /*04c0*/  MOV R15, 0x4 ;  /* 0x00000004000f7802 */ /* 0x002fca0000000f00 */
[----:B------:R-:W-:-:S04]  /*04d0*/  IMAD.WIDE R14, R4, R15, UR12 ;  /* 0x0000000c040e7e25 */ /* 0x000fc8000f8e020f */
[----:B----4-:R-:W-:-:S05]  /*04e0*/  IMAD R21, R6, R10, R17 ;  /* 0x0000000a06157224 */ /* 0x010fca00078e0211 */
[----:B------:R2:W-:Y:S04]  /*04f0*/  STG.E desc[UR16][R2.64], R21 ;  /* 0x0000001502007986 */ /* 0x0005e8000c101910 */
[----:B------:R-:W3:Y:S04]  /*0500*/  LDG.E R14, desc[UR16][R14.64] ;  /* 0x000000100e0e7981 */ /* 0x000ee8000c1e1900 */
[----:B------:R-:W3:Y:S01]  /*0510*/  LDG.E R6, desc[UR16][R8.64+0x8] ;  /* 0x0000081008067981 */ /* 0x000ee2000c1e1900 */
[----:B------:R-:W-:-:S05]  /*0520*/  HFMA2 R13, -RZ, RZ, 0, 2.384185791015625e-07 ;  /* 0x00000004ff0d7431 */ /* 0x000fca00000001ff */
[----:B------:R-:W-:-:S04]  /*0530*/  IMAD.WIDE R12, R4, R13, UR14 ;  /* 0x0000000e040c7e25 */ /* 0x000fc8000f8e020d */
[----:B---3--:R-:W-:-:S05]  /*0540*/  IMAD R19, R6, R14, R21 ;  /* 0x0000000e06137224 */ /* 0x008fca00078e0215 */
[----:B------:R2:W-:Y:S04]  /*0550*/  STG.E desc[UR16][R2.64], R19 ;  /* 0x0000001302007986 */ /* 0x0005e8000c101910 */
[----:B------:R-:W3:Y:S04]  /*0560*/  LDG.E R12, desc[UR16][R12.64] ;  /* 0x000000100c0c7981 */ /* 0x000ee8000c1e1900 */
[----:B------:R-:W3:Y:S01]  /*0570*/  LDG.E R6, desc[UR16][R8.64+0xc] ;  /* 0x00000c1008067981 */ /* 0x000ee2000c1e1900 */
[----:B------:R-:W-:-:S04]  /*0580*/  UIADD3 UR4, UPT, UPT, UR4, 0x8, URZ ;  /* 0x0000000804047890 */ /* 0x000fc8000fffe0ff */
[----:B------:R-:W-:Y:S01]  /*0590*/  UISETP.NE.AND UP0, UPT, UR4, URZ, UPT ;  /* 0x000000ff0400728c */ /* 0x000fe2000bf05270 */
[----:B------:R-:W-:-:S04]  /*05a0*/  MOV R11, UR18 ;  /* 0x00000012000b7c02 */ /* 0x000fc80008000f00 */
[----:B------:R-:W-:Y:S01]  /*05b0*/  LEA R4, R11, R4, 0x3 ;  /* 0x000000040b047211 */ /* 0x000fe200078e18ff */
[----:B---3--:R-:W-:-:S05]  /*05c0*/  IMAD R7, R6, R12, R19 ;  /* 0x0000000c06077224 */ /* 0x008fca00078e0213 */
[----:B------:R2:W-:Y:S01]  /*05d0*/  STG.E desc[UR16][R2.64], R7 ;  /* 0x0000000702007986 */ /* 0x0005e2000c101910 */
[----:B------:R-:W-:-:S04]  /*05e0*/  IADD3 R6, P0, PT, R8, 0x20, RZ ;  /* 0x0000002008067810 */ /* 0x000fc80007f1e0ff */
[----:B------:R-:W-:Y:S01]  /*05f0*/  IADD3.X R9, PT, PT, RZ, R9, RZ, P0, !PT ;  /* 0x00000009ff097210 */ /* 0x000fe200007fe4ff */
[----:B------:R-:W-:Y:S08]  /*0600*/  BRA.U UP0, `(.L_x_1) ;  /* 0xfffffffd00147547 */ /* 0x000ff0000b83ffff */
[----:B------:R-:W-:-:S06]  /*0610*/  ULOP3.LUT UR4, UR18, 0x7ffffff8, URZ, 0xc0, !UPT ;  /* 0x7ffffff812047892 */ /* 0x000fcc000f8ec0ff */
[----:B------:R-:W-:-:S07]  /*0620*/  MOV R4, UR4 ;  /* 0x0000000400047c02 */ /* 0x000fce0008000f00 */
.L_x_0:
[----:B------:R-:W-:-:S06]  /*0630*/  ULOP3.LUT UR4, UR18, 0x7, URZ, 0xc0, !UPT ;  /* 0x0000000712047892 */ /* 0x000fcc000f8ec0ff */
[----:B------:R-:W-:-:S13]  /*0640*/  ISETP.NE.AND P0, PT, RZ, UR4, PT ;  /* 0x00000004ff007c0c */ /* 0x000fda000bf05270 */
[----:B------:R-:W-:Y:S05]  /*0650*/  @!P0 EXIT ;  /* 0x000000000000894d */ /* 0x000fea0003800000 */
[----:B------:R-:W-:Y:S02]  /*0660*/  UISETP.GE.U32.AND UP0, UPT, UR4, 0x4, UPT ;  /* 0x000000040400788c */ /* 0x000fe4000bf06070 */
[----:B------:R-:W-:-:S07]  /*0670*/  ULOP3.LUT UR4, UR18, 0x3, URZ, 0xc0, !UPT ;  /* 0x0000000312047892 */ /* 0x000fce000f8ec0ff */
[----:B------:R-:W-:Y:S05]  /*0680*/  BRA.U !UP0, `(.L_x_2) ;  /* 0x0000000108887547 */ /* 0x000fea000b800000 */
[----:B------:R-:W1:Y:S01]  /*0690*/  LDC.64 R10, c[0x0][0x380] ;  /* 0x0000e000ff0a7b82 */ /* 0x000e620000000a00 */
[----:B------:R-:W-:Y:S01]  /*06a0*/  IADD3 R9, PT, PT, R5, R4, RZ ;  /* 0x0000000405097210 */ /* 0x000fe20007ffe0ff */
[----:B------:R-:W-:Y:S01]  /*06b0*/  IMAD R15, R4, UR18, R0 ;  /* 0x00000012040f7c24 */ /* 0x000fe2000f8e0200 */
[----:B------:R-:W3:Y:S05]  /*06c0*/  LDCU.64 UR6, c[0x0][0x380] ;  /* 0x00007000ff0677ac */ /* 0x000eea0008000a00 */
[----:B------:R-:W4:Y:S01]  /*06d0*/  LDC.64 R12, c[0x0][0x388] ;  /* 0x0000e200ff0c7b82 */ /* 0x000f220000000a00 */
[----:B-1----:R-:W-:-:S06]  /*06e0*/  IMAD.WIDE.U32 R10, R9, 0x4, R10 ;  /* 0x00000004090a7825 */ /* 0x002fcc00078e000a */
[----:B------:R-:W5:Y:S01]  /*06f0*/  LDG.E R10, desc[UR16][R10.64] ;  /* 0x000000100a0a7981 */ /* 0x000f62000c1e1900 */
[----:B----4-:R-:W-:-:S05]  /*0700*/  IMAD.WIDE R12, R15, 0x4, R12 ;  /* 0x000000040f0c7825 */ /* 0x010fca00078e020c */
[----:B------:R-:W5:Y:S01]  /*0710*/  LDG.E R6, desc[UR16][R12.64] ;  /* 0x000000100c067981 */ /* 0x000f62000c1e1900 */
[----:B------:R-:W-:Y:S01]  /*0720*/  IADD3 R9, P0, PT, R5, R4, RZ ;  /* 0x0000000405097210 */ /* 0x000fe20007f1e0ff */
[----:B--2---:R-:W-:-:S03]  /*0730*/  IMAD.U32 R17, RZ, RZ, UR18 ;  /* 0x00000012ff117e24 */ /* 0x004fc6000f8e00ff */
[----:B------:R-:W-:Y:S02]  /*0740*/  IADD3.X R14, PT, PT, RZ, RZ, RZ, P0, !PT ;  /* 0x000000ffff0e7210 */ /* 0x000fe400007fe4ff */
[----:B---3--:R-:W-:-:S04]  /*0750*/  LEA R8, P0, R9, UR6, 0x2 ;  /* 0x0000000609087c11 */ /* 0x008fc8000f8010ff */
[----:B------:R-:W-:Y:S01]  /*0760*/  LEA.HI.X R9, R9, UR7, R14, 0x2, P0 ;  /* 0x0000000709097c11 */ /* 0x000fe200080f140e */
[----:B-----5:R-:W-:Y:S02]  /*0770*/  IMAD R15, R10, R6, R7 ;  /* 0x000000060a0f7224 */ /* 0x020fe400078e0207 */
[----:B------:R-:W-:-:S03]  /*0780*/  IMAD.WIDE.U32 R6, R17, 0x4, R12 ;  /* 0x0000000411067825 */ /* 0x000fc600078e000c */
[----:B------:R1:W-:Y:S04]  /*0790*/  STG.E desc[UR16][R2.64], R15 ;  /* 0x0000000f02007986 */ /* 0x0003e8000c101910 */
[----:B------:R-:W2:Y:S04]  /*07a0*/  LDG.E R11, desc[UR16][R6.64] ;  /* 0x00000010060b7981 */ /* 0x000ea8000c1e1900 */
[----:B------:R-:W2:Y:S01]  /*07b0*/  LDG.E R10, desc[UR16][R8.64+0x4] ;  /* 0x00000410080a7981 */ /* 0x000ea2000c1e1900 */
[----:B------:R-:W-:Y:S01]  /*07c0*/  MOV R13, UR18 ;  /* 0x00000012000d7c02 */ /* 0x000fe20008000f00 */
[----:B--2---:R-:W-:-:S04]  /*07d0*/  IMAD R17, R10, R11, R15 ;  /* 0x0000000b0a117224 */ /* 0x004fc800078e020f */
[----:B------:R-:W-:Y:S01]  /*07e0*/  IMAD.WIDE.U32 R10, R13, 0x4, R6 ;  /* 0x000000040d0a7825 */ /* 0x000fe200078e0006 */
        /* <DEDUP_REMOVED lines=9> */
[----:B------:R-:W-:Y:S01]  /*0880*/  IADD3 R4, PT, PT, R4, 0x4, RZ ;  /* 0x0000000404047810 */ /* 0x000fe20007ffe0ff */
[----:B--2---:R-:W-:-:S05]  /*0890*/  IMAD R7, R6, R12, R19 ;  /* 0x0000000c06077224 */ /* 0x004fca00078e0213 */
[----:B------:R1:W-:Y:S02]  /*08a0*/  STG.E desc[UR16][R2.64], R7 ;  /* 0x0000000702007986 */ /* 0x0003e4000c101910 */
.L_x_2:
[----:B------:R-:W-:-:S13]  /*08b0*/  ISETP.NE.AND P0, PT, RZ, UR4, PT ;  /* 0x00000004ff007c0c */ /* 0x000fda000bf05270 */
[----:B------:R-:W-:Y:S05]  /*08c0*/  @!P0 EXIT ;  /* 0x000000000000894d */ /* 0x000fea0003800000 */
[----:B------:R-:W-:-:S09]  /*08d0*/  UISETP.NE.AND UP0, UPT, UR4, 0x1, UPT ;  /* 0x000000010400788c */ /* 0x000fd2000bf05270 */
[----:B------:R-:W-:Y:S05]  /*08e0*/  BRA.U !UP0, `(.L_x_3) ;  /* 0x0000000108587547 */ /* 0x000fea000b800000 */
[----:B------:R-:W3:Y:S01]  /*08f0*/  LDC.64 R8, c[0x0][0x380] ;  /* 0x0000e000ff087b82 */ /* 0x000ee20000000a00 */
[----:B------:R-:W-:Y:S01]  /*0900*/  IADD3 R11, PT, PT, R5, R4, RZ ;  /* 0x00000004050b7210 */ /* 0x000fe20007ffe0ff */
[----:B-1----:R-:W-:Y:S01]  /*0910*/  IMAD R15, R4, UR18, R0 ;  /* 0x00000012040f7c24 */ /* 0x002fe2000f8e0200 */
[----:B------:R-:W1:Y:S05]  /*0920*/  LDCU.64 UR4, c[0x0][0x380] ;  /* 0x00007000ff0477ac */ /* 0x000e6a0008000a00 */
[----:B------:R-:W4:Y:S01]  /*0930*/  LDC.64 R12, c[0x0][0x388] ;  /* 0x0000e200ff0c7b82 */ /* 0x000f220000000a00 */
[----:B---3--:R-:W-:-:S06]  /*0940*/  IMAD.WIDE.U32 R10, R11, 0x4, R8 ;  /* 0x000000040b0a7825 */ /* 0x008fcc00078e0008 */
[----:B------:R-:W2:Y:S01]  /*0950*/  LDG.E R10, desc[UR16][R10.64] ;  /* 0x000000100a0a7981 */ /* 0x000ea2000c1e1900 */
[----:B----4-:R-:W-:-:S05]  /*0960*/  IMAD.WIDE R12, R15, 0x4, R12 ;  /* 0x000000040f0c7825 */ /* 0x010fca00078e020c */
[----:B------:R-:W2:Y:S01]  /*0970*/  LDG.E R6, desc[UR16][R12.64] ;  /* 0x000000100c067981 */ /* 0x000ea2000c1e1900 */
[----:B------:R-:W-:Y:S02]  /*0980*/  IADD3 R9, P0, PT, R5, R4, RZ ;  /* 0x0000000405097210 */ /* 0x000fe40007f1e0ff */
[----:B------:R-:W-:Y:S02]  /*0990*/  MOV R15, UR18 ;  /* 0x00000012000f7c02 */ /* 0x000fe40008000f00 */
[----:B------:R-:W-:Y:S02]  /*09a0*/  IADD3.X R14, PT, PT, RZ, RZ, RZ, P0, !PT ;  /* 0x000000ffff0e7210 */ /* 0x000fe400007fe4ff */
[----:B-1----:R-:W-:-:S04]  /*09b0*/  LEA R8, P0, R9, UR4, 0x2 ;  /* 0x0000000409087c11 */ /* 0x002fc8000f8010ff */
[----:B------:R-:W-:Y:S01]  /*09c0*/  LEA.HI.X R9, R9, UR5, R14, 0x2, P0 ;  /* 0x0000000509097c11 */ /* 0x000fe200080f140e */
[----:B------:R-:W-:-:S04]  /*09d0*/  IMAD.WIDE.U32 R14, R15, 0x4, R12 ;  /* 0x000000040f0e7825 */ /* 0x000fc800078e000c */
[----:B--2---:R-:W-:-:S05]  /*09e0*/  IMAD R17, R10, R6, R7 ;  /* 0x000000060a117224 */ /* 0x004fca00078e0207 */
[----:B------:R3:W-:Y:S04]  /*09f0*/  STG.E desc[UR16][R2.64], R17 ;  /* 0x0000001102007986 */ /* 0x0007e8000c101910 */
[----:B------:R-:W2:Y:S04]  /*0a00*/  LDG.E R14, desc[UR16][R14.64] ;  /* 0x000000100e0e7981 */ /* 0x000ea8000c1e1900 */
[----:B------:R-:W2:Y:S01]  /*0a10*/  LDG.E R8, desc[UR16][R8.64+0x4] ;  /* 0x0000041008087981 */ /* 0x000ea2000c1e1900 */
[----:B------:R-:W-:Y:S01]  /*0a20*/  IADD3 R4, PT, PT, R4, 0x2, RZ ;  /* 0x0000000204047810 */ /* 0x000fe20007ffe0ff */
[----:B--2---:R-:W-:-:S05]  /*0a30*/  IMAD R7, R8, R14, R17 ;  /* 0x0000000e08077224 */ /* 0x004fca00078e0211 */
[----:B------:R3:W-:Y:S02]  /*0a40*/  STG.E desc[UR16][R2.64], R7 ;  /* 0x0000000702007986 */ /* 0x0007e4000c101910 */
.L_x_3:
[----:B------:R-:W-:-:S04]  /*0a50*/  ULOP3.LUT UR4, UR18, 0x1, URZ, 0xc0, !UPT ;  /* 0x0000000112047892 */ /* 0x000fc8000f8ec0ff */
[----:B------:R-:W-:-:S06]  /*0a60*/  UISETP.NE.U32.AND UP0, UPT, UR4, 0x1, UPT ;  /* 0x000000010400788c */ /* 0x000fcc000bf05070 */
[----:B------:R-:W-:-:S13]  /*0a70*/  PLOP3.LUT P0, PT, PT, PT, UP0, 0x80, 0x8 ;  /* 0x000000000008781c */ /* 0x000fda0003f0f008 */
[----:B------:R-:W-:Y:S05]  /*0a80*/  @P0 EXIT ;  /* 0x000000000000094d */ /* 0x000fea0003800000 */
[----:B------:R-:W4:Y:S01]  /*0a90*/  LDC.64 R8, c[0x0][0x380] ;  /* 0x0000e000ff087b82 */ /* 0x000f220000000a00 */
[----:B------:R-:W-:Y:S01]  /*0aa0*/  IADD3 R5, PT, PT, R5, R4, RZ ;  /* 0x0000000405057210 */ /* 0x000fe20007ffe0ff */
[----:B------:R-:W-:-:S06]  /*0ab0*/  IMAD R13, R4, UR18, R0 ;  /* 0x00000012040d7c24 */ /* 0x000fcc000f8e0200 */
[----:B------:R-:W5:Y:S01]  /*0ac0*/  LDC.64 R10, c[0x0][0x388] ;  /* 0x0000e200ff0a7b82 */ /* 0x000f620000000a00 */
[----:B----4-:R-:W-:-:S06]  /*0ad0*/  IMAD.WIDE.U32 R4, R5, 0x4, R8 ;  /* 0x0000000405047825 */ /* 0x010fcc00078e0008 */
[----:B------:R-:W1:Y:S01]  /*0ae0*/  LDG.E R4, desc[UR16][R4.64] ;  /* 0x0000001004047981 */ /* 0x000e62000c1e1900 */
[----:B-----5:R-:W-:-:S06]  /*0af0*/  IMAD.WIDE R8, R13, 0x4, R10 ;  /* 0x000000040d087825 */ /* 0x020fcc00078e020a */
[----:B------:R-:W1:Y:S02]  /*0b00*/  LDG.E R8, desc[UR16][R8.64] ;  /* 0x0000001008087981 */ /* 0x000e64000c1e1900 */
[----:B-123--:R-:W-:-:S05]  /*0b10*/  IMAD R7, R4, R8, R7 ;  /* 0x0000000804077224 */ /* 0x00efca00078e0207 */
[----:B------:R-:W-:Y:S01]  /*0b20*/  STG.E desc[UR16][R2.64], R7 ;  /* 0x0000000702007986 */ /* 0x000fe2000c101910 */
[----:B------:R-:W-:Y:S05]  /*0b30*/  EXIT ;  /* 0x000000000000794d */ /* 0x000fea0003800000 */
.L_x_4:
[----:B------:R-:W-:-:S00]  /*0b40*/  BRA `(.L_x_4) ;  /* 0xfffffffc00fc7947 */ /* 0x000fc0000383ffff */
[----:B------:R-:W-:-:S00]  /*0b50*/  NOP ;  /* 0x0000000000007918 */ /* 0x000fc00000000000 */
        /* <DEDUP_REMOVED lines=10> */
.L_x_22:


//--------------------- .text._Z11MatMulti_2cPiS_S_i --------------------------
	.section	.text._Z11MatMulti_2cPiS_S_i,"ax",@progbits
	.align	128
        .global         _Z11MatMulti_2cPiS_S_i
        .type           _Z11MatMulti_2cPiS_S_i,@function
        .size           _Z11MatMulti_2cPiS_S_i,(.L_x_23 - _Z11MatMulti_2cPiS_S_i)
        .other          _Z11MatMulti_2cPiS_S_i,@"STO_CUDA_ENTRY STV_DEFAULT"
_Z11MatMulti_2cPiS_S_i:
.text._Z11MatMulti_2cPiS_S_i:
[----:B------:R-:W-:Y:S08]  /*0000*/  LDC R1, c[0x0][0x37c] ;  /* 0x0000df00ff017b82 */ /* 0x000ff00000000800 */
[----:B------:R-:W0:Y:S01]  /*0010*/  LDC R0, c[0x0][0x398] ;  /* 0x0000e600ff007b82 */ /* 0x000e220000000800 */
[----:B------:R-:W1:Y:S01]  /*0020*/  S2R R3, SR_TID.X ;  /* 0x0000000000037919 */ /* 0x000e620000002100 */
[----:B------:R-:W2:Y:S01]  /*0030*/  LDCU.64 UR4, c[0x0][0x358] ;  /* 0x00006b00ff0477ac */ /* 0x000ea20008000a00 */
[----:B------:R-:W-:Y:S01]  /*0040*/  HFMA2 R20, -RZ, RZ, 0, 0 ;  /* 0x00000000ff147431 */ /* 0x000fe200000001ff */
[----:B------:R-:W3:Y:S01]  /*0050*/  S2R R5, SR_TID.Y ;  /* 0x0000000000057919 */ /* 0x000ee20000002200 */
[----:B0-----:R-:W-:-:S13]  /*0060*/  ISETP.GE.AND P0, PT, R0, 0x1, PT ;  /* 0x000000010000780c */ /* 0x001fda0003f06270 */
[----:B-123--:R-:W-:Y:S05]  /*0070*/  @!P0 BRA `(.L_x_5) ;  /* 0x0000000800288947 */ /* 0x00efea0003800000 */
[C---:B------:R-:W-:Y:S01]  /*0080*/  ISETP.GE.U32.AND P1, PT, R0.reuse, 0x8, PT ;  /* 0x000000080000780c */ /* 0x040fe20003f26070 */
[----:B------:R-:W-:Y:S01]  /*0090*/  IMAD R6, R5, R0, RZ ;  /* 0x0000000005067224 */ /* 0x000fe200078e02ff */
[----:B------:R-:W-:Y:S02]  /*00a0*/  LOP3.LUT R4, R0, 0x7, RZ, 0xc0, !PT ;  /* 0x0000000700047812 */ /* 0x000fe400078ec0ff */
[----:B------:R-:W-:Y:S02]  /*00b0*/  MOV R7, RZ ;  /* 0x000000ff00077202 */ /* 0x000fe40000000f00 */
[----:B------:R-:W-:Y:S02]  /*00c0*/  ISETP.NE.AND P0, PT, R4, RZ, PT ;  /* 0x000000ff0400720c */ /* 0x000fe40003f05270 */
[----:B------:R-:W-:-:S05]  /*00d0*/  MOV R20, RZ ;  /* 0x000000ff00147202 */ /* 0x000fca0000000f00 */
[----:B------:R-:W-:Y:S06]  /*00e0*/  @!P1 BRA `(.L_x_6) ;  /* 0x0000000000fc9947 */ /* 0x000fec0003800000 */
[----:B------:R-:W0:Y:S01]  /*00f0*/  LDC.64 R8, c[0x0][0x380] ;  /* 0x0000e000ff087b82 */ /* 0x000e220000000a00 */
[C---:B------:R-:W-:Y:S01]  /*0100*/  LOP3.LUT R7, R0.reuse, 0x7ffffff8, RZ, 0xc0, !PT ;  /* 0x7ffffff800077812 */ /* 0x040fe200078ec0ff */
[C-C-:B------:R-:W-:Y:S01]  /*0110*/  IMAD R11, R0.reuse, 0x3, R3.reuse ;  /* 0x00000003000b7824 */ /* 0x140fe200078e0203 */
[----:B------:R-:W-:Y:S01]  /*0120*/  IADD3 R2, PT, PT, R3, R0, RZ ;  /* 0x0000000003027210 */ /* 0x000fe20007ffe0ff */
[C-C-:B------:R-:W-:Y:S01]  /*0130*/  IMAD R29, R0.reuse, 0x5, R3.reuse ;  /* 0x00000005001d7824 */ /* 0x140fe200078e0203 */
[C---:B------:R-:W-:Y:S01]  /*0140*/  SHF.L.U32 R10, R0.reuse, 0x3, RZ ;  /* 0x00000003000a7819 */ /* 0x040fe200000006ff */
[C-C-:B------:R-:W-:Y:S01]  /*0150*/  IMAD R26, R0.reuse, 0x6, R3.reuse ;  /* 0x00000006001a7824 */ /* 0x140fe200078e0203 */
[C---:B------:R-:W-:Y:S01]  /*0160*/  LEA R27, R0.reuse, R3, 0x2 ;  /* 0x00000003001b7211 */ /* 0x040fe200078e10ff */
[----:B------:R-:W1:Y:S01]  /*0170*/  LDC.64 R12, c[0x0][0x388] ;  /* 0x0000e200ff0c7b82 */ /* 0x000e620000000a00 */
[----:B------:R-:W-:Y:S01]  /*0180*/  IMAD R28, R0, 0x7, R3 ;  /* 0x00000007001c7824 */ /* 0x000fe200078e0203 */
[----:B------:R-:W-:Y:S01]  /*0190*/  MOV R20, RZ ;  /* 0x000000ff00147202 */ /* 0x000fe20000000f00 */
[----:B0-----:R-:W-:-:S03]  /*01a0*/  IMAD.WIDE.U32 R8, R6, 0x4, R8 ;  /* 0x0000000406087825 */ /* 0x001fc600078e0008 */
[----:B------:R-:W-:Y:S01]  /*01b0*/  IADD3 R19, P1, PT, R8, 0x10, RZ ;  /* 0x0000001008137810 */ /* 0x000fe20007f3e0ff */
[----:B------:R-:W-:Y:S02]  /*01c0*/  IMAD.MOV R8, RZ, RZ, -R7 ;  /* 0x000000ffff087224 */ /* 0x000fe400078e0a07 */
[----:B-1----:R-:W-:Y:S01]  /*01d0*/  IMAD.WIDE.U32 R16, R3, 0x4, R12 ;  /* 0x0000000403107825 */ /* 0x002fe200078e000c */
[----:B------:R-:W-:Y:S02]  /*01e0*/  IADD3.X R22, PT, PT, RZ, R9, RZ, P1, !PT ;  /* 0x00000009ff167210 */ /* 0x000fe40000ffe4ff */
[----:B------:R-:W-:-:S07]  /*01f0*/  LEA R9, R0, R3, 0x1 ;  /* 0x0000000300097211 */ /* 0x000fce00078e08ff */
.L_x_7:
[----:B------:R-:W-:Y:S02]  /*0200*/  MOV R14, R19 ;  /* 0x00000013000e7202 */ /* 0x000fe40000000f00 */
[----:B------:R-:W-:Y:S01]  /*0210*/  MOV R15, R22 ;  /* 0x00000016000f7202 */ /* 0x000fe20000000f00 */
[--C-:B------:R-:W-:Y:S01]  /*0220*/  IMAD.WIDE.U32 R18, R2, 0x4, R12.reuse ;  /* 0x0000000402127825 */ /* 0x100fe200078e000c */
[----:B------:R-:W2:Y:S04]  /*0230*/  LDG.E R22, desc[UR4][R16.64] ;  /* 0x0000000410167981 */ /* 0x000ea8000c1e1900 */
[----:B------:R-:W2:Y:S04]  /*0240*/  LDG.E R21, desc[UR4][R14.64+-0x10] ;  /* 0xfffff0040e157981 */ /* 0x000ea8000c1e1900 */
[----:B------:R-:W3:Y:S04]  /*0250*/  LDG.E R18, desc[UR4][R18.64] ;  /* 0x0000000412127981 */ /* 0x000ee8000c1e1900 */
[----:B------:R-:W3:Y:S01]  /*0260*/  LDG.E R23, desc[UR4][R14.64+-0xc] ;  /* 0xfffff4040e177981 */ /* 0x000ee2000c1e1900 */
[----:B------:R-:W-:-:S06]  /*0270*/  IMAD.WIDE.U32 R24, R9, 0x4, R12 ;  /* 0x0000000409187825 */ /* 0x000fcc00078e000c */
[----:B------:R-:W4:Y:S04]  /*0280*/  LDG.E R24, desc[UR4][R24.64] ;  /* 0x0000000418187981 */ /* 0x000f28000c1e1900 */
[----:B------:R-:W5:Y:S01]  /*0290*/  LDG.E R25, desc[UR4][R14.64+0x4] ;  /* 0x000004040e197981 */ /* 0x000f62000c1e1900 */
[----:B--2---:R-:W-:-:S03]  /*02a0*/  IMAD R20, R21, R22, R20 ;  /* 0x0000001615147224 */ /* 0x004fc600078e0214 */
[----:B------:R-:W4:Y:S01]  /*02b0*/  LDG.E R21, desc[UR4][R14.64+-0x8] ;  /* 0xfffff8040e157981 */ /* 0x000f22000c1e1900 */
[----:B---3--:R-:W-:Y:S02]  /*02c0*/  IMAD R20, R23, R18, R20 ;  /* 0x0000001217147224 */ /* 0x008fe400078e0214 */
[----:B------:R-:W-:-:S06]  /*02d0*/  IMAD.WIDE.U32 R22, R11, 0x4, R12 ;  /* 0x000000040b167825 */ /* 0x000fcc00078e000c */
[----:B------:R-:W2:Y:S04]  /*02e0*/  LDG.E R22, desc[UR4][R22.64] ;  /* 0x0000000416167981 */ /* 0x000ea8000c1e1900 */
[----:B------:R-:W2:Y:S01]  /*02f0*/  LDG.E R23, desc[UR4][R14.64+-0x4] ;  /* 0xfffffc040e177981 */ /* 0x000ea2000c1e1900 */
[----:B------:R-:W-:-:S06]  /*0300*/  IMAD.WIDE.U32 R18, R27, 0x4, R12 ;  /* 0x000000041b127825 */ /* 0x000fcc00078e000c */
[----:B------:R-:W3:Y:S04]  /*0310*/  LDG.E R18, desc[UR4][R18.64] ;  /* 0x0000000412127981 */ /* 0x000ee8000c1e1900 */
[----:B------:R-:W3:Y:S01]  /*0320*/  LDG.E R19, desc[UR4][R14.64] ;  /* 0x000000040e137981 */ /* 0x000ee2000c1e1900 */
[----:B----4-:R-:W-:-:S04]  /*0330*/  IMAD R20, R21, R24, R20 ;  /* 0x0000001815147224 */ /* 0x010fc800078e0214 */
[----:B--2---:R-:W-:Y:S02]  /*0340*/  IMAD R22, R23, R22, R20 ;  /* 0x0000001617167224 */ /* 0x004fe400078e0214 */
[----:B------:R-:W-:-:S06]  /*0350*/  IMAD.WIDE.U32 R20, R29, 0x4, R12 ;  /* 0x000000041d147825 */ /* 0x000fcc00078e000c */
[----:B------:R-:W5:Y:S01]  /*0360*/  LDG.E R20, desc[UR4][R20.64] ;  /* 0x0000000414147981 */ /* 0x000f62000c1e1900 */
[----:B---3--:R-:W-:-:S03]  /*0370*/  IMAD R24, R19, R18, R22 ;  /* 0x0000001213187224 */ /* 0x008fc600078e0216 */
[----:B------:R-:W2:Y:S01]  /*0380*/  LDG.E R21, desc[UR4][R14.64+0xc] ;  /* 0x00000c040e157981 */ /* 0x000ea2000c1e1900 */
[----:B------:R-:W-:-:S03]  /*0390*/  IMAD.WIDE.U32 R22, R26, 0x4, R12 ;  /* 0x000000041a167825 */ /* 0x000fc600078e000c */
[----:B------:R-:W3:Y:S04]  /*03a0*/  LDG.E R19, desc[UR4][R14.64+0x8] ;  /* 0x000008040e137981 */ /* 0x000ee8000c1e1900 */
[----:B------:R-:W3:Y:S01]  /*03b0*/  LDG.E R22, desc[UR4][R22.64] ;  /* 0x0000000416167981 */ /* 0x000ee2000c1e1900 */
[----:B-----5:R-:W-:Y:S02]  /*03c0*/  IMAD R18, R25, R20, R24 ;  /* 0x0000001419127224 */ /* 0x020fe400078e0218 */
[----:B------:R-:W-:-:S06]  /*03d0*/  IMAD.WIDE.U32 R24, R28, 0x4, R12 ;  /* 0x000000041c187825 */ /* 0x000fcc00078e000c */
[----:B------:R-:W2:Y:S01]  /*03e0*/  LDG.E R24, desc[UR4][R24.64] ;  /* 0x0000000418187981 */ /* 0x000ea2000c1e1900 */
[----:B------:R-:W-:Y:S01]  /*03f0*/  IADD3 R8, PT, PT, R8, 0x8, RZ ;  /* 0x0000000808087810 */ /* 0x000fe20007ffe0ff */
[----:B---3--:R-:W-:Y:S01]  /*0400*/  IMAD R18, R19, R22, R18 ;  /* 0x0000001613127224 */ /* 0x008fe200078e0212 */
[----:B------:R-:W-:-:S04]  /*0410*/  IADD3 R19, P1, PT, R14, 0x20, RZ ;  /* 0x000000200e137810 */ /* 0x000fc80007f3e0ff */
[----:B------:R-:W-:Y:S02]  /*0420*/  IADD3.X R22, PT, PT, RZ, R15, RZ, P1, !PT ;  /* 0x0000000fff167210 */ /* 0x000fe40000ffe4ff */
[----:B------:R-:W-:Y:S01]  /*0430*/  ISETP.NE.AND P1, PT, R8, RZ, PT ;  /* 0x000000ff0800720c */ /* 0x000fe20003f25270 */
[C---:B------:R-:W-:Y:S01]  /*0440*/  IMAD.IADD R11, R10.reuse, 0x1, R11 ;  /* 0x000000010a0b7824 */ /* 0x040fe200078e020b */
[C---:B------:R-:W-:Y:S01]  /*0450*/  IADD3 R2, PT, PT, R10.reuse, R2, RZ ;  /* 0x000000020a027210 */ /* 0x040fe20007ffe0ff */
[C---:B------:R-:W-:Y:S01]  /*0460*/  IMAD.WIDE.U32 R16, R10.reuse, 0x4, R16 ;  /* 0x000000040a107825 */ /* 0x040fe200078e0010 */
[C---:B------:R-:W-:Y:S02]  /*0470*/  IADD3 R9, PT, PT, R10.reuse, R9, RZ ;  /* 0x000000090a097210 */ /* 0x040fe40007ffe0ff */
[C---:B------:R-:W-:Y:S02]  /*0480*/  IADD3 R27, PT, PT, R10.reuse, R27, RZ ;  /* 0x0000001b0a1b7210 */ /* 0x040fe40007ffe0ff */
[----:B------:R-:W-:-:S02]  /*0490*/  IADD3 R29, PT, PT, R10, R29, RZ ;  /* 0x0000001d0a1d7210 */ /* 0x000fc40007ffe0ff */
[C---:B------:R-:W-:Y:S02]  /*04a0*/  IADD3 R26, PT, PT, R10.reuse, R26, RZ ;  /* 0x0000001a0a1a7210 */ /* 0x040fe40007ffe0ff */
[----:B------:R-:W-:Y:S01]  /*04b0*/  IADD3 R28, PT, PT, R10, R28, RZ ;  /* 0x0000001c0a1c7210 */ /* 0x000fe20007ffe0ff */
[----:B--2---:R-:W-:Y:S01]  /*04c0*/  IMAD R20, R21, R24, R18 ;  /* 0x0000001815147224 */ /* 0x004fe200078e0212 */
[----:B------:R-:W-:Y:S06]  /*04d0*/  @P1 BRA `(.L_x_7) ;  /* 0xfffffffc00481947 */ /* 0x000fec000383ffff */
.L_x_6:
[----:B------:R-:W-:Y:S05]  /*04e0*/  @!P0 BRA `(.L_x_5) ;  /* 0x00000004000c8947 */ /* 0x000fea0003800000 */
[----:B------:R-:W-:Y:S02]  /*04f0*/  ISETP.GE.U32.AND P1, PT, R4, 0x4, PT ;  /* 0x000000040400780c */ /* 0x000fe40003f26070 */
[----:B------:R-:W-:-:S04]  /*0500*/  LOP3.LUT R2, R0, 0x3, RZ, 0xc0, !PT ;  /* 0x0000000300027812 */ /* 0x000fc800078ec0ff */
[----:B------:R-:W-:-:S07]  /*0510*/  ISETP.NE.AND P0, PT, R2, RZ, PT ;  /* 0x000000ff0200720c */ /* 0x000fce0003f05270 */
[----:B------:R-:W-:Y:S06]  /*0520*/  @!P1 BRA `(.L_x_8) ;  /* 0x0000000000789947 */ /* 0x000fec0003800000 */
[----:B------:R-:W0:Y:S01]  /*0530*/  LDC.64 R16, c[0x0][0x380] ;  /* 0x0000e000ff107b82 */ /* 0x000e220000000a00 */
[----:B------:R-:W1:Y:S01]  /*0540*/  LDCU.64 UR6, c[0x0][0x380] ;  /* 0x00007000ff0677ac */ /* 0x000e620008000a00 */
[-C--:B------:R-:W-:Y:S01]  /*0550*/  IMAD R15, R7, R0.reuse, R3 ;  /* 0x00000000070f7224 */ /* 0x080fe200078e0203 */
[CC--:B------:R-:W-:Y:S02]  /*0560*/  IADD3 R11, PT, PT, R6.reuse, R7.reuse, RZ ;  /* 0x00000007060b7210 */ /* 0x0c0fe40007ffe0ff */
[----:B------:R-:W-:Y:S02]  /*0570*/  IADD3 R4, P1, PT, R6, R7, RZ ;  /* 0x0000000706047210 */ /* 0x000fe40007f3e0ff */
[----:B------:R-:W-:Y:S01]  /*0580*/  IADD3 R19, PT, PT, R15, R0, RZ ;  /* 0x000000000f137210 */ /* 0x000fe20007ffe0ff */
[----:B------:R-:W2:Y:S04]  /*0590*/  LDC.64 R8, c[0x0][0x388] ;  /* 0x0000e200ff087b82 */ /* 0x000ea80000000a00 */
[----:B------:R-:W-:-:S02]  /*05a0*/  IMAD.IADD R21, R19, 0x1, R0 ;  /* 0x0000000113157824 */ /* 0x000fc400078e0200 */
[----:B0-----:R-:W-:Y:S01]  /*05b0*/  IMAD.WIDE.U32 R16, R11, 0x4, R16 ;  /* 0x000000040b107825 */ /* 0x001fe200078e0010 */
[----:B------:R-:W-:Y:S02]  /*05c0*/  IADD3.X R11, PT, PT, RZ, RZ, RZ, P1, !PT ;  /* 0x000000ffff0b7210 */ /* 0x000fe40000ffe4ff */
[----:B-1----:R-:W-:-:S03]  /*05d0*/  LEA R10, P1, R4, UR6, 0x2 ;  /* 0x00000006040a7c11 */ /* 0x002fc6000f8210ff */
[----:B------:R-:W3:Y:S01]  /*05e0*/  LDG.E R17, desc[UR4][R16.64] ;  /* 0x0000000410117981 */ /* 0x000ee2000c1e1900 */
[----:B------:R-:W-:Y:S01]  /*05f0*/  LEA.HI.X R11, R4, UR7, R11, 0x2, P1 ;  /* 0x00000007040b7c11 */ /* 0x000fe200088f140b */
[----:B--2---:R-:W-:-:S04]  /*0600*/  IMAD.WIDE.U32 R14, R15, 0x4, R8 ;  /* 0x000000040f0e7825 */ /* 0x004fc800078e0008 */
[--C-:B------:R-:W-:Y:S01]  /*0610*/  IMAD.WIDE.U32 R12, R19, 0x4, R8.reuse ;  /* 0x00000004130c7825 */ /* 0x100fe200078e0008 */
[----:B------:R-:W2:Y:S03]  /*0620*/  LDG.E R4, desc[UR4][R10.64+0x4] ;  /* 0x000004040a047981 */ /* 0x000ea6000c1e1900 */
[C---:B------:R-:W-:Y:S01]  /*0630*/  IMAD.WIDE.U32 R18, R21.reuse, 0x4, R8 ;  /* 0x0000000415127825 */ /* 0x040fe200078e0008 */
[----:B------:R-:W3:Y:S01]  /*0640*/  LDG.E R14, desc[UR4][R14.64] ;  /* 0x000000040e0e7981 */ /* 0x000ee2000c1e1900 */
[----:B------:R-:W-:-:S03]  /*0650*/  IADD3 R21, PT, PT, R21, R0, RZ ;  /* 0x0000000015157210 */ /* 0x000fc60007ffe0ff */
[----:B------:R-:W2:Y:S02]  /*0660*/  LDG.E R12, desc[UR4][R12.64] ;  /* 0x000000040c0c7981 */ /* 0x000ea4000c1e1900 */
[----:B------:R-:W-:Y:S02]  /*0670*/  IMAD.WIDE.U32 R8, R21, 0x4, R8 ;  /* 0x0000000415087825 */ /* 0x000fe400078e0008 */
[----:B------:R-:W4:Y:S04]  /*0680*/  LDG.E R18, desc[UR4][R18.64] ;  /* 0x0000000412127981 */ /* 0x000f28000c1e1900 */
[----:B------:R-:W4:Y:S04]  /*0690*/  LDG.E R21, desc[UR4][R10.64+0x8] ;  /* 0x000008040a157981 */ /* 0x000f28000c1e1900 */
[----:B------:R-:W5:Y:S04]  /*06a0*/  LDG.E R23, desc[UR4][R10.64+0xc] ;  /* 0x00000c040a177981 */ /* 0x000f68000c1e1900 */
[----:B------:R-:W5:Y:S01]  /*06b0*/  LDG.E R8, desc[UR4][R8.64] ;  /* 0x0000000408087981 */ /* 0x000f62000c1e1900 */
[----:B------:R-:W-:Y:S01]  /*06c0*/  IADD3 R7, PT, PT, R7, 0x4, RZ ;  /* 0x0000000407077810 */ /* 0x000fe20007ffe0ff */
[----:B---3--:R-:W-:-:S04]  /*06d0*/  IMAD R17, R17, R14, R20 ;  /* 0x0000000e11117224 */ /* 0x008fc800078e0214 */
[----:B--2---:R-:W-:-:S04]  /*06e0*/  IMAD R4, R4, R12, R17 ;  /* 0x0000000c04047224 */ /* 0x004fc800078e0211 */
[----:B----4-:R-:W-:-:S04]  /*06f0*/  IMAD R4, R21, R18, R4 ;  /* 0x0000001215047224 */ /* 0x010fc800078e0204 */
[----:B-----5:R-:W-:-:S07]  /*0700*/  IMAD R20, R23, R8, R4 ;  /* 0x0000000817147224 */ /* 0x020fce00078e0204 */
.L_x_8:
[----:B------:R-:W-:Y:S05]  /*0710*/  @!P0 BRA `(.L_x_5) ;  /* 0x0000000000808947 */ /* 0x000fea0003800000 */
[----:B------:R-:W-:Y:S01]  /*0720*/  ISETP.NE.AND P1, PT, R2, 0x1, PT ;  /* 0x000000010200780c */ /* 0x000fe20003f25270 */
[----:B------:R-:W0:Y:S01]  /*0730*/  LDC.64 R18, c[0x0][0x380] ;  /* 0x0000e000ff127b82 */ /* 0x000e220000000a00 */
[----:B------:R-:W-:-:S04]  /*0740*/  LOP3.LUT R2, R0, 0x1, RZ, 0xc0, !PT ;  /* 0x0000000100027812 */ /* 0x000fc800078ec0ff */
[----:B------:R-:W-:-:S03]  /*0750*/  ISETP.NE.U32.AND P0, PT, R2, 0x1, PT ;  /* 0x000000010200780c */ /* 0x000fc60003f05070 */
[----:B------:R-:W1:Y:S04]  /*0760*/  LDC.64 R14, c[0x0][0x388] ;  /* 0x0000e200ff0e7b82 */ /* 0x000e680000000a00 */
[CC--:B------:R-:W-:Y:S01]  /*0770*/  @P1 IADD3 R17, PT, PT, R6.reuse, R7.reuse, RZ ;  /* 0x0000000706111210 */ /* 0x0c0fe20007ffe0ff */
[CC--:B------:R-:W-:Y:S01]  /*0780*/  @P1 IMAD R21, R7.reuse, R0.reuse, R3 ;  /* 0x0000000007151224 */ /* 0x0c0fe200078e0203 */
[----:B------:R-:W-:Y:S02]  /*0790*/  @P1 IADD3 R2, P2, PT, R6, R7, RZ ;  /* 0x0000000706021210 */ /* 0x000fe40007f5e0ff */
[----:B------:R-:W2:Y:S01]  /*07a0*/  @P1 LDC.64 R12, c[0x0][0x380] ;  /* 0x0000e000ff0c1b82 */ /* 0x000ea20000000a00 */
[----:B------:R-:W-:Y:S02]  /*07b0*/  @P1 IADD3 R7, PT, PT, R7, 0x2, RZ ;  /* 0x0000000207071810 */ /* 0x000fe40007ffe0ff */
[----:B------:R-:W-:-:S02]  /*07c0*/  @P1 IADD3 R23, PT, PT, R21, R0, RZ ;  /* 0x0000000015171210 */ /* 0x000fc40007ffe0ff */
[----:B------:R-:W-:-:S03]  /*07d0*/  @P1 IADD3.X R4, PT, PT, RZ, RZ, RZ, P2, !PT ;  /* 0x000000ffff041210 */ /* 0x000fc600017fe4ff */
[----:B------:R-:W3:Y:S01]  /*07e0*/  LDC.64 R8, c[0x0][0x380] ;  /* 0x0000e000ff087b82 */ /* 0x000ee20000000a00 */
[----:B0-----:R-:W-:-:S06]  /*07f0*/  @P1 IMAD.WIDE.U32 R18, R17, 0x4, R18 ;  /* 0x0000000411121825 */ /* 0x001fcc00078e0012 */
[----:B------:R-:W4:Y:S01]  /*0800*/  @P1 LDG.E R19, desc[UR4][R18.64] ;  /* 0x0000000412131981 */ /* 0x000f22000c1e1900 */
[----:B------:R-:W0:Y:S01]  /*0810*/  LDC.64 R10, c[0x0][0x388] ;  /* 0x0000e200ff0a7b82 */ /* 0x000e220000000a00 */
[----:B-1----:R-:W-:Y:S01]  /*0820*/  @P1 IMAD.WIDE.U32 R16, R21, 0x4, R14 ;  /* 0x0000000415101825 */ /* 0x002fe200078e000e */
[----:B------:R-:W-:-:S03]  /*0830*/  @!P0 IADD3 R21, PT, PT, R6, R7, RZ ;  /* 0x0000000706158210 */ /* 0x000fc60007ffe0ff */
[----:B------:R-:W-:Y:S02]  /*0840*/  @P1 IMAD.WIDE.U32 R14, R23, 0x4, R14 ;  /* 0x00000004170e1825 */ /* 0x000fe400078e000e */
[----:B------:R-:W4:Y:S01]  /*0850*/  @P1 LDG.E R16, desc[UR4][R16.64] ;  /* 0x0000000410101981 */ /* 0x000f22000c1e1900 */
[C---:B--2---:R-:W-:Y:S01]  /*0860*/  @P1 LEA R12, P2, R2.reuse, R12, 0x2 ;  /* 0x0000000c020c1211 */ /* 0x044fe200078410ff */
[----:B------:R-:W-:Y:S02]  /*0870*/  @!P0 IMAD R7, R7, R0, R3 ;  /* 0x0000000007078224 */ /* 0x000fe400078e0203 */
[----:B------:R-:W2:Y:S01]  /*0880*/  @P1 LDG.E R14, desc[UR4][R14.64] ;  /* 0x000000040e0e1981 */ /* 0x000ea2000c1e1900 */
[----:B------:R-:W-:Y:S01]  /*0890*/  @P1 LEA.HI.X R13, R2, R13, R4, 0x2, P2 ;  /* 0x0000000d020d1211 */ /* 0x000fe200010f1404 */
[----:B---3--:R-:W-:-:S04]  /*08a0*/  @!P0 IMAD.WIDE.U32 R8, R21, 0x4, R8 ;  /* 0x0000000415088825 */ /* 0x008fc800078e0008 */
[----:B------:R-:W2:Y:S04]  /*08b0*/  @P1 LDG.E R12, desc[UR4][R12.64+0x4] ;  /* 0x000004040c0c1981 */ /* 0x000ea8000c1e1900 */
[----:B------:R-:W3:Y:S01]  /*08c0*/  @!P0 LDG.E R9, desc[UR4][R8.64] ;  /* 0x0000000408098981 */ /* 0x000ee2000c1e1900 */
[----:B0-----:R-:W-:-:S06]  /*08d0*/  @!P0 IMAD.WIDE.U32 R10, R7, 0x4, R10 ;  /* 0x00000004070a8825 */ /* 0x001fcc00078e000a */
[----:B------:R-:W3:Y:S01]  /*08e0*/  @!P0 LDG.E R10, desc[UR4][R10.64] ;  /* 0x000000040a0a8981 */ /* 0x000ee2000c1e1900 */
[----:B----4-:R-:W-:-:S04]  /*08f0*/  @P1 IMAD R19, R19, R16, R20 ;  /* 0x0000001013131224 */ /* 0x010fc800078e0214 */
[----:B--2---:R-:W-:-:S04]  /*0900*/  @P1 IMAD R20, R12, R14, R19 ;  /* 0x0000000e0c141224 */ /* 0x004fc800078e0213 */
[----:B---3--:R-:W-:-:S07]  /*0910*/  @!P0 IMAD R20, R9, R10, R20 ;  /* 0x0000000a09148224 */ /* 0x008fce00078e0214 */
.L_x_5:
[----:B------:R-:W0:Y:S01]  /*0920*/  LDC.64 R6, c[0x0][0x390] ;  /* 0x0000e400ff067b82 */ /* 0x000e220000000a00 */
[----:B------:R-:W-:-:S04]  /*0930*/  IMAD R3, R5, R0, R3 ;  /* 0x0000000005037224 */ /* 0x000fc800078e0203 */
[----:B0-----:R-:W-:-:S05]  /*0940*/  IMAD.WIDE R2, R3, 0x4, R6 ;  /* 0x0000000403027825 */ /* 0x001fca00078e0206 */
[----:B------:R-:W-:Y:S01]  /*0950*/  STG.E desc[UR4][R2.64], R20 ;  /* 0x0000001402007986 */ /* 0x000fe2000c101904 */
[----:B------:R-:W-:Y:S05]  /*0960*/  EXIT ;  /* 0x000000000000794d */ /* 0x000fea0003800000 */
.L_x_9:
        /* <DEDUP_REMOVED lines=9> */
.L_x_23:


//--------------------- .text._Z11MatMulti_2bPiS_S_i --------------------------
	.section	.text._Z11MatMulti_2bPiS_S_i,"ax",@progbits
	.align	128
        .global         _Z11MatMulti_2bPiS_S_i
        .type           _Z11MatMulti_2bPiS_S_i,@function
        .size           _Z11MatMulti_2bPiS_S_i,(.L_x_24 - _Z11MatMulti_2bPiS_S_i)
        .other          _Z11MatMulti_2bPiS_S_i,@"STO_CUDA_ENTRY STV_DEFAULT"
_Z11MatMulti_2bPiS_S_i:
.text._Z11MatMulti_2bPiS_S_i:
[----:B------:R-:W-:Y:S08]  /*0000*/  LDC R1, c[0x0][0x37c] ;  /* 0x0000df00ff017b82 */ /* 0x000ff00000000800 */
[----:B------:R-:W0:Y:S02]  /*0010*/  LDC R7, c[0x0][0x398] ;  /* 0x0000e600ff077b82 */ /* 0x000e240000000800 */
[----:B0-----:R-:W-:-:S13]  /*0020*/  ISETP.GE.AND P0, PT, R7, 0x1, PT ;  /* 0x000000010700780c */ /* 0x001fda0003f06270 */
[----:B------:R-:W-:Y:S05]  /*0030*/  @!P0 EXIT ;  /* 0x000000000000894d */ /* 0x000fea0003800000 */
[----:B------:R-:W0:Y:S01]  /*0040*/  S2R R0, SR_TID.X ;  /* 0x0000000000007919 */ /* 0x000e220000002100 */
[C---:B------:R-:W-:Y:S01]  /*0050*/  IADD3 R2, PT, PT, R7.reuse, -0x1, RZ ;  /* 0xffffffff07027810 */ /* 0x040fe20007ffe0ff */
[----:B------:R-:W1:Y:S03]  /*0060*/  LDCU.64 UR6, c[0x0][0x358] ;  /* 0x00006b00ff0677ac */ /* 0x000e660008000a00 */
[----:B------:R-:W-:Y:S01]  /*0070*/  ISETP.GE.U32.AND P0, PT, R2, 0x7, PT ;  /* 0x000000070200780c */ /* 0x000fe20003f06070 */
[----:B------:R-:W-:Y:S01]  /*0080*/  UMOV UR4, URZ ;  /* 0x000000ff00047c82 */ /* 0x000fe20008000000 */
[C---:B------:R-:W-:Y:S01]  /*0090*/  LOP3.LUT R2, R7.reuse, 0x7ffffff8, RZ, 0xc0, !PT ;  /* 0x7ffffff807027812 */ /* 0x040fe200078ec0ff */
[C-C-:B0-----:R-:W-:Y:S01]  /*00a0*/  IMAD R3, R7.reuse, 0x3, R0.reuse ;  /* 0x0000000307037824 */ /* 0x141fe200078e0200 */
[C---:B------:R-:W-:Y:S01]  /*00b0*/  LEA R4, R7.reuse, R0, 0x2 ;  /* 0x0000000007047211 */ /* 0x040fe200078e10ff */
[----:B------:R-:W-:-:S02]  /*00c0*/  IMAD R5, R7, 0x5, R0 ;  /* 0x0000000507057824 */ /* 0x000fc400078e0200 */
[C-C-:B------:R-:W-:Y:S02]  /*00d0*/  IMAD R6, R7.reuse, 0x6, R0.reuse ;  /* 0x0000000607067824 */ /* 0x140fe400078e0200 */
[----:B-1----:R-:W-:-:S07]  /*00e0*/  IMAD R7, R7, 0x7, R0 ;  /* 0x0000000707077824 */ /* 0x002fce00078e0200 */
.L_x_14:
[----:B0-----:R-:W0:Y:S01]  /*00f0*/  LDC R9, c[0x0][0x398] ;  /* 0x0000e600ff097b82 */ /* 0x001e220000000800 */
[----:B------:R-:W-:Y:S01]  /*0100*/  HFMA2 R8, -RZ, RZ, 0, 0 ;  /* 0x00000000ff087431 */ /* 0x000fe200000001ff */
[----:B------:R-:W-:Y:S01]  /*0110*/  MOV R18, RZ ;  /* 0x000000ff00127202 */ /* 0x000fe20000000f00 */
[----:B0-----:R-:W-:Y:S01]  /*0120*/  IMAD R11, R9, UR4, RZ ;  /* 0x00000004090b7c24 */ /* 0x001fe2000f8e02ff */
[----:B------:R-:W-:-:S06]  /*0130*/  UIADD3 UR4, UPT, UPT, UR4, 0x1, URZ ;  /* 0x0000000104047890 */ /* 0x000fcc000fffe0ff */
[----:B------:R-:W-:Y:S01]  /*0140*/  ISETP.NE.AND P1, PT, R9, UR4, PT ;  /* 0x0000000409007c0c */ /* 0x000fe2000bf25270 */
[----:B------:R-:W-:-:S12]  /*0150*/  @!P0 BRA `(.L_x_10) ;  /* 0x0000000000f08947 */ /* 0x000fd80003800000 */
[----:B------:R-:W0:Y:S01]  /*0160*/  LDC R13, c[0x0][0x398] ;  /* 0x0000e600ff0d7b82 */ /* 0x000e220000000800 */
[----:B------:R-:W-:Y:S01]  /*0170*/  IMAD.MOV R29, RZ, RZ, -R2 ;  /* 0x000000ffff1d7224 */ /* 0x000fe200078e0a02 */
[----:B------:R-:W-:Y:S01]  /*0180*/  MOV R18, RZ ;  /* 0x000000ff00127202 */ /* 0x000fe20000000f00 */
[----:B------:R-:W-:Y:S01]  /*0190*/  IMAD.MOV.U32 R25, RZ, RZ, R6 ;  /* 0x000000ffff197224 */ /* 0x000fe200078e0006 */
[----:B------:R-:W-:Y:S02]  /*01a0*/  MOV R22, R11 ;  /* 0x0000000b00167202 */ /* 0x000fe40000000f00 */
[----:B------:R-:W-:Y:S02]  /*01b0*/  MOV R23, R0 ;  /* 0x0000000000177202 */ /* 0x000fe40000000f00 */
[----:B------:R-:W-:Y:S02]  /*01c0*/  MOV R24, R7 ;  /* 0x0000000700187202 */ /* 0x000fe40000000f00 */
[----:B------:R-:W-:-:S02]  /*01d0*/  MOV R26, R5 ;  /* 0x00000005001a7202 */ /* 0x000fc40000000f00 */
[----:B------:R-:W-:Y:S02]  /*01e0*/  MOV R27, R4 ;  /* 0x00000004001b7202 */ /* 0x000fe40000000f00 */
[----:B------:R-:W-:Y:S02]  /*01f0*/  MOV R10, R3 ;  /* 0x00000003000a7202 */ /* 0x000fe40000000f00 */
[----:B0-----:R-:W-:Y:S01]  /*0200*/  IADD3 R28, PT, PT, R0, R13, RZ ;  /* 0x0000000d001c7210 */ /* 0x001fe20007ffe0ff */
[----:B------:R-:W-:-:S07]  /*0210*/  IMAD R8, R13, 0x2, R0 ;  /* 0x000000020d087824 */ /* 0x000fce00078e0200 */
.L_x_11:
[----:B------:R-:W0:Y:S08]  /*0220*/  LDC.64 R14, c[0x0][0x388] ;  /* 0x0000e200ff0e7b82 */ /* 0x000e300000000a00 */
[----:B------:R-:W1:Y:S01]  /*0230*/  LDC.64 R12, c[0x0][0x380] ;  /* 0x0000e000ff0c7b82 */ /* 0x000e620000000a00 */
[----:B0-----:R-:W-:-:S06]  /*0240*/  IMAD.WIDE.U32 R16, R23, 0x4, R14 ;  /* 0x0000000417107825 */ /* 0x001fcc00078e000e */
[----:B------:R-:W2:Y:S01]  /*0250*/  LDG.E R16, desc[UR6][R16.64] ;  /* 0x0000000610107981 */ /* 0x000ea2000c1e1900 */
[----:B-1----:R-:W-:-:S05]  /*0260*/  IMAD.WIDE.U32 R12, R22, 0x4, R12 ;  /* 0x00000004160c7825 */ /* 0x002fca00078e000c */
[----:B------:R-:W2:Y:S04]  /*0270*/  LDG.E R19, desc[UR6][R12.64] ;  /* 0x000000060c137981 */ /* 0x000ea8000c1e1900 */
[----:B------:R-:W3:Y:S04]  /*0280*/  LDG.E R21, desc[UR6][R12.64+0x4] ;  /* 0x000004060c157981 */ /* 0x000ee8000c1e1900 */
[----:B------:R-:W4:Y:S01]  /*0290*/  LDG.E R17, desc[UR6][R12.64+0x8] ;  /* 0x000008060c117981 */ /* 0x000f22000c1e1900 */
[----:B--2---:R-:W-:Y:S02]  /*02a0*/  IMAD R20, R19, R16, R18 ;  /* 0x0000001013147224 */ /* 0x004fe400078e0212 */
[----:B------:R-:W-:-:S06]  /*02b0*/  IMAD.WIDE.U32 R18, R28, 0x4, R14 ;  /* 0x000000041c127825 */ /* 0x000fcc00078e000e */
[----:B------:R-:W3:Y:S02]  /*02c0*/  LDG.E R18, desc[UR6][R18.64] ;  /* 0x0000000612127981 */ /* 0x000ee4000c1e1900 */
[----:B---3--:R-:W-:Y:S02]  /*02d0*/  IMAD R18, R21, R18, R20 ;  /* 0x0000001215127224 */ /* 0x008fe400078e0214 */
[----:B------:R-:W-:-:S06]  /*02e0*/  IMAD.WIDE.U32 R20, R8, 0x4, R14 ;  /* 0x0000000408147825 */ /* 0x000fcc00078e000e */
[----:B------:R-:W4:Y:S02]  /*02f0*/  LDG.E R20, desc[UR6][R20.64] ;  /* 0x0000000614147981 */ /* 0x000f24000c1e1900 */
[----:B----4-:R-:W-:Y:S02]  /*0300*/  IMAD R18, R17, R20, R18 ;  /* 0x0000001411127224 */ /* 0x010fe400078e0212 */
[----:B------:R-:W-:-:S06]  /*0310*/  IMAD.WIDE.U32 R16, R10, 0x4, R14 ;  /* 0x000000040a107825 */ /* 0x000fcc00078e000e */
[----:B------:R-:W2:Y:S04]  /*0320*/  LDG.E R16, desc[UR6][R16.64] ;  /* 0x0000000610107981 */ /* 0x000ea8000c1e1900 */
[----:B------:R-:W2:Y:S02]  /*0330*/  LDG.E R17, desc[UR6][R12.64+0xc] ;  /* 0x00000c060c117981 */ /* 0x000ea4000c1e1900 */
[----:B--2---:R-:W-:Y:S02]  /*0340*/  IMAD R16, R17, R16, R18 ;  /* 0x0000001011107224 */ /* 0x004fe400078e0212 */
[--C-:B------:R-:W-:Y:S01]  /*0350*/  IMAD.WIDE.U32 R18, R27, 0x4, R14.reuse ;  /* 0x000000041b127825 */ /* 0x100fe200078e000e */
[----:B------:R-:W2:Y:S05]  /*0360*/  LDG.E R17, desc[UR6][R12.64+0x10] ;  /* 0x000010060c117981 */ /* 0x000eaa000c1e1900 */
[----:B------:R-:W2:Y:S01]  /*0370*/  LDG.E R18, desc[UR6][R18.64] ;  /* 0x0000000612127981 */ /* 0x000ea2000c1e1900 */
[----:B------:R-:W-:-:S06]  /*0380*/  IMAD.WIDE.U32 R20, R26, 0x4, R14 ;  /* 0x000000041a147825 */ /* 0x000fcc00078e000e */
[----:B------:R-:W3:Y:S04]  /*0390*/  LDG.E R20, desc[UR6][R20.64] ;  /* 0x0000000614147981 */ /* 0x000ee8000c1e1900 */
[----:B------:R-:W4:Y:S01]  /*03a0*/  LDG.E R19, desc[UR6][R12.64+0x18] ;  /* 0x000018060c137981 */ /* 0x000f22000c1e1900 */
[----:B--2---:R-:W-:-:S03]  /*03b0*/  IMAD R18, R17, R18, R16 ;  /* 0x0000001211127224 */ /* 0x004fc600078e0210 */
[----:B------:R-:W3:Y:S01]  /*03c0*/  LDG.E R17, desc[UR6][R12.64+0x14] ;  /* 0x000014060c117981 */ /* 0x000ee2000c1e1900 */
[----:B------:R-:W-:Y:S01]  /*03d0*/  IADD3 R29, PT, PT, R29, 0x8, RZ ;  /* 0x000000081d1d7810 */ /* 0x000fe20007ffe0ff */
[----:B---3--:R-:W-:Y:S02]  /*03e0*/  IMAD R18, R17, R20, R18 ;  /* 0x0000001411127224 */ /* 0x008fe400078e0212 */
[--C-:B------:R-:W-:Y:S01]  /*03f0*/  IMAD.WIDE.U32 R16, R25, 0x4, R14.reuse ;  /* 0x0000000419107825 */ /* 0x100fe200078e000e */
[----:B------:R-:W2:Y:S03]  /*0400*/  LDG.E R20, desc[UR6][R12.64+0x1c] ;  /* 0x00001c060c147981 */ /* 0x000ea6000c1e1900 */
[----:B------:R-:W-:Y:S02]  /*0410*/  IMAD.WIDE.U32 R14, R24, 0x4, R14 ;  /* 0x00000004180e7825 */ /* 0x000fe400078e000e */
[----:B------:R-:W4:Y:S04]  /*0420*/  LDG.E R16, desc[UR6][R16.64] ;  /* 0x0000000610107981 */ /* 0x000f28000c1e1900 */
[----:B------:R-:W2:Y:S01]  /*0430*/  LDG.E R14, desc[UR6][R14.64] ;  /* 0x000000060e0e7981 */ /* 0x000ea2000c1e1900 */
[----:B------:R-:W-:Y:S01]  /*0440*/  ISETP.NE.AND P2, PT, R29, RZ, PT ;  /* 0x000000ff1d00720c */ /* 0x000fe20003f45270 */
[C---:B------:R-:W-:Y:S01]  /*0450*/  IMAD R27, R9.reuse, 0x8, R27 ;  /* 0x00000008091b7824 */ /* 0x040fe200078e021b */
[C---:B------:R-:W-:Y:S01]  /*0460*/  LEA R28, R9.reuse, R28, 0x3 ;  /* 0x0000001c091c7211 */ /* 0x040fe200078e18ff */
[----:B------:R-:W-:Y:S01]  /*0470*/  VIADD R22, R22, 0x8 ;  /* 0x0000000816167836 */ /* 0x000fe20000000000 */
[----:B------:R-:W-:-:S02]  /*0480*/  LEA R8, R9, R8, 0x3 ;  /* 0x0000000809087211 */ /* 0x000fc400078e18ff */
[C---:B------:R-:W-:Y:S02]  /*0490*/  LEA R10, R9.reuse, R10, 0x3 ;  /* 0x0000000a090a7211 */ /* 0x040fe400078e18ff */
[C---:B------:R-:W-:Y:S02]  /*04a0*/  LEA R26, R9.reuse, R26, 0x3 ;  /* 0x0000001a091a7211 */ /* 0x040fe400078e18ff */
[C---:B------:R-:W-:Y:S02]  /*04b0*/  LEA R25, R9.reuse, R25, 0x3 ;  /* 0x0000001909197211 */ /* 0x040fe400078e18ff */
[C---:B------:R-:W-:Y:S02]  /*04c0*/  LEA R24, R9.reuse, R24, 0x3 ;  /* 0x0000001809187211 */ /* 0x040fe400078e18ff */
[----:B------:R-:W-:Y:S01]  /*04d0*/  LEA R23, R9, R23, 0x3 ;  /* 0x0000001709177211 */ /* 0x000fe200078e18ff */
[----:B----4-:R-:W-:-:S04]  /*04e0*/  IMAD R19, R19, R16, R18 ;  /* 0x0000001013137224 */ /* 0x010fc800078e0212 */
[----:B--2---:R-:W-:Y:S01]  /*04f0*/  IMAD R18, R20, R14, R19 ;  /* 0x0000000e14127224 */ /* 0x004fe200078e0213 */
[----:B------:R-:W-:Y:S06]  /*0500*/  @P2 BRA `(.L_x_11) ;  /* 0xfffffffc00442947 */ /* 0x000fec000383ffff */
[----:B------:R-:W-:-:S07]  /*0510*/  MOV R8, R2 ;  /* 0x0000000200087202 */ /* 0x000fce0000000f00 */
.L_x_10:
[----:B------:R-:W0:Y:S02]  /*0520*/  LDC R10, c[0x0][0x398] ;  /* 0x0000e600ff0a7b82 */ /* 0x000e240000000800 */
[----:B0-----:R-:W-:-:S04]  /*0530*/  LOP3.LUT R12, R10, 0x7, RZ, 0xc0, !PT ;  /* 0x000000070a0c7812 */ /* 0x001fc800078ec0ff */
[----:B------:R-:W-:-:S13]  /*0540*/  ISETP.NE.AND P2, PT, R12, RZ, PT ;  /* 0x000000ff0c00720c */ /* 0x000fda0003f45270 */
[----:B------:R-:W-:Y:S05]  /*0550*/  @!P2 BRA `(.L_x_12) ;  /* 0x00000004000ca947 */ /* 0x000fea0003800000 */
[----:B------:R-:W-:Y:S02]  /*0560*/  IADD3 R12, PT, PT, R12, -0x1, RZ ;  /* 0xffffffff0c0c7810 */ /* 0x000fe40007ffe0ff */
[----:B------:R-:W-:Y:S02]  /*0570*/  LOP3.LUT R10, R10, 0x3, RZ, 0xc0, !PT ;  /* 0x000000030a0a7812 */ /* 0x000fe400078ec0ff */
[----:B------:R-:W-:Y:S02]  /*0580*/  ISETP.GE.U32.AND P3, PT, R12, 0x3, PT ;  /* 0x000000030c00780c */ /* 0x000fe40003f66070 */
[----:B------:R-:W-:-:S11]  /*0590*/  ISETP.NE.AND P2, PT, R10, RZ, PT ;  /* 0x000000ff0a00720c */ /* 0x000fd60003f45270 */
[----:B------:R-:W-:Y:S05]  /*05a0*/  @!P3 BRA `(.L_x_13) ;  /* 0x000000000078b947 */ /* 0x000fea0003800000 */
[----:B------:R-:W0:Y:S01]  /*05b0*/  LDC.64 R16, c[0x0][0x380] ;  /* 0x0000e000ff107b82 */ /* 0x000e220000000a00 */
[-C--:B------:R-:W-:Y:S01]  /*05c0*/  IMAD R20, R8, R9.reuse, R0 ;  /* 0x0000000908147224 */ /* 0x080fe200078e0200 */
[CC--:B------:R-:W-:Y:S02]  /*05d0*/  IADD3 R25, PT, PT, R11.reuse, R8.reuse, RZ ;  /* 0x000000080b197210 */ /* 0x0c0fe40007ffe0ff */
[----:B------:R-:W-:Y:S02]  /*05e0*/  IADD3 R19, P3, PT, R11, R8, RZ ;  /* 0x000000080b137210 */ /* 0x000fe40007f7e0ff */
[----:B------:R-:W-:Y:S02]  /*05f0*/  IADD3 R22, PT, PT, R20, R9, RZ ;  /* 0x0000000914167210 */ /* 0x000fe40007ffe0ff */
[----:B------:R-:W1:Y:S08]  /*0600*/  LDC.64 R12, c[0x0][0x388] ;  /* 0x0000e200ff0c7b82 */ /* 0x000e700000000a00 */
[----:B------:R-:W2:Y:S01]  /*0610*/  LDC.64 R14, c[0x0][0x380] ;  /* 0x0000e000ff0e7b82 */ /* 0x000ea20000000a00 */
[----:B------:R-:W-:-:S02]  /*0620*/  IMAD.X R26, RZ, RZ, RZ, P3 ;  /* 0x000000ffff1a7224 */ /* 0x000fc400018e06ff */
[----:B0-----:R-:W-:-:S06]  /*0630*/  IMAD.WIDE.U32 R24, R25, 0x4, R16 ;  /* 0x0000000419187825 */ /* 0x001fcc00078e0010 */
[----:B------:R-:W3:Y:S01]  /*0640*/  LDG.E R25, desc[UR6][R24.64] ;  /* 0x0000000618197981 */ /* 0x000ee2000c1e1900 */
[----:B-1----:R-:W-:-:S04]  /*0650*/  IMAD.WIDE.U32 R20, R20, 0x4, R12 ;  /* 0x0000000414147825 */ /* 0x002fc800078e000c */
[C---:B------:R-:W-:Y:S01]  /*0660*/  IMAD.WIDE.U32 R16, R22.reuse, 0x4, R12 ;  /* 0x0000000416107825 */ /* 0x040fe200078e000c */
[-C--:B------:R-:W-:Y:S01]  /*0670*/  IADD3 R22, PT, PT, R22, R9.reuse, RZ ;  /* 0x0000000916167210 */ /* 0x080fe20007ffe0ff */
[----:B------:R-:W3:Y:S01]  /*0680*/  LDG.E R20, desc[UR6][R20.64] ;  /* 0x0000000614147981 */ /* 0x000ee2000c1e1900 */
[C---:B--2---:R-:W-:Y:S02]  /*0690*/  LEA R14, P3, R19.reuse, R14, 0x2 ;  /* 0x0000000e130e7211 */ /* 0x044fe400078610ff */
[C---:B------:R-:W-:Y:S01]  /*06a0*/  IADD3 R27, PT, PT, R22.reuse, R9, RZ ;  /* 0x00000009161b7210 */ /* 0x040fe20007ffe0ff */
[----:B------:R-:W2:Y:S01]  /*06b0*/  LDG.E R16, desc[UR6][R16.64] ;  /* 0x0000000610107981 */ /* 0x000ea2000c1e1900 */
[----:B------:R-:W-:Y:S01]  /*06c0*/  LEA.HI.X R15, R19, R15, R26, 0x2, P3 ;  /* 0x0000000f130f7211 */ /* 0x000fe200018f141a */
[----:B------:R-:W-:-:S04]  /*06d0*/  IMAD.WIDE.U32 R22, R22, 0x4, R12 ;  /* 0x0000000416167825 */ /* 0x000fc800078e000c */
[----:B------:R-:W2:Y:S01]  /*06e0*/  LDG.E R19, desc[UR6][R14.64+0x4] ;  /* 0x000004060e137981 */ /* 0x000ea2000c1e1900 */
[----:B------:R-:W-:-:S03]  /*06f0*/  IMAD.WIDE.U32 R12, R27, 0x4, R12 ;  /* 0x000000041b0c7825 */ /* 0x000fc600078e000c */
        /* <DEDUP_REMOVED lines=9> */
.L_x_13:
[----:B------:R-:W-:Y:S05]  /*0790*/  @!P2 BRA `(.L_x_12) ;  /* 0x00000000007ca947 */ /* 0x000fea0003800000 */
[----:B------:R-:W-:Y:S01]  /*07a0*/  ISETP.NE.AND P3, PT, R10, 0x1, PT ;  /* 0x000000010a00780c */ /* 0x000fe20003f65270 */
[----:B------:R-:W0:Y:S01]  /*07b0*/  LDC.64 R22, c[0x0][0x380] ;  /* 0x0000e000ff167b82 */ /* 0x000e220000000a00 */
[----:B------:R-:W-:-:S07]  /*07c0*/  LOP3.LUT P2, RZ, R9, 0x1, RZ, 0xc0, !PT ;  /* 0x0000000109ff7812 */ /* 0x000fce000784c0ff */
[----:B------:R-:W1:Y:S04]  /*07d0*/  LDC.64 R20, c[0x0][0x388] ;  /* 0x0000e200ff147b82 */ /* 0x000e680000000a00 */
[CC--:B------:R-:W-:Y:S01]  /*07e0*/  @P3 IADD3 R24, P4, PT, R11.reuse, R8.reuse, RZ ;  /* 0x000000080b183210 */ /* 0x0c0fe20007f9e0ff */
[C---:B------:R-:W-:Y:S01]  /*07f0*/  @P3 IMAD R10, R8.reuse, R9, R0 ;  /* 0x00000009080a3224 */ /* 0x040fe200078e0200 */
[----:B------:R-:W-:Y:S02]  /*0800*/  @P3 IADD3 R19, PT, PT, R11, R8, RZ ;  /* 0x000000080b133210 */ /* 0x000fe40007ffe0ff */
[----:B------:R-:W2:Y:S01]  /*0810*/  @P3 LDC.64 R12, c[0x0][0x380] ;  /* 0x0000e000ff0c3b82 */ /* 0x000ea20000000a00 */
[----:B------:R-:W-:Y:S01]  /*0820*/  @P3 IMAD.X R25, RZ, RZ, RZ, P4 ;  /* 0x000000ffff193224 */ /* 0x000fe200020e06ff */
[----:B------:R-:W-:-:S02]  /*0830*/  @P3 IADD3 R8, PT, PT, R8, 0x2, RZ ;  /* 0x0000000208083810 */ /* 0x000fc40007ffe0ff */
[----:B------:R-:W-:-:S04]  /*0840*/  @P3 IADD3 R27, PT, PT, R10, R9, RZ ;  /* 0x000000090a1b3210 */ /* 0x000fc80007ffe0ff */
[----:B------:R-:W3:Y:S01]  /*0850*/  LDC.64 R14, c[0x0][0x380] ;  /* 0x0000e000ff0e7b82 */ /* 0x000ee20000000a00 */
[----:B0-----:R-:W-:-:S07]  /*0860*/  @P3 IMAD.WIDE.U32 R22, R19, 0x4, R22 ;  /* 0x0000000413163825 */ /* 0x001fce00078e0016 */
[----:B------:R-:W0:Y:S01]  /*0870*/  LDC.64 R16, c[0x0][0x388] ;  /* 0x0000e200ff107b82 */ /* 0x000e220000000a00 */
[----:B--2---:R-:W-:Y:S01]  /*0880*/  @P3 LEA R12, P4, R24, R12, 0x2 ;  /* 0x0000000c180c3211 */ /* 0x004fe200078810ff */
[----:B------:R-:W-:Y:S01]  /*0890*/  @P2 IMAD R9, R8, R9, R0 ;  /* 0x0000000908092224 */ /* 0x000fe200078e0200 */
[----:B------:R-:W-:Y:S01]  /*08a0*/  @P2 IADD3 R19, PT, PT, R11, R8, RZ ;  /* 0x000000080b132210 */ /* 0x000fe20007ffe0ff */
[----:B------:R-:W2:Y:S01]  /*08b0*/  @P3 LDG.E R23, desc[UR6][R22.64] ;  /* 0x0000000616173981 */ /* 0x000ea2000c1e1900 */
[----:B------:R-:W-:Y:S01]  /*08c0*/  @P3 LEA.HI.X R13, R24, R13, R25, 0x2, P4 ;  /* 0x0000000d180d3211 */ /* 0x000fe200020f1419 */
[----:B-1----:R-:W-:-:S04]  /*08d0*/  @P3 IMAD.WIDE.U32 R24, R10, 0x4, R20 ;  /* 0x000000040a183825 */ /* 0x002fc800078e0014 */
[----:B------:R-:W-:Y:S01]  /*08e0*/  @P3 IMAD.WIDE.U32 R20, R27, 0x4, R20 ;  /* 0x000000041b143825 */ /* 0x000fe200078e0014 */
[----:B------:R-:W4:Y:S04]  /*08f0*/  @P3 LDG.E R12, desc[UR6][R12.64+0x4] ;  /* 0x000004060c0c3981 */ /* 0x000f28000c1e1900 */
[----:B------:R-:W2:Y:S01]  /*0900*/  @P3 LDG.E R24, desc[UR6][R24.64] ;  /* 0x0000000618183981 */ /* 0x000ea2000c1e1900 */
[----:B---3--:R-:W-:-:S03]  /*0910*/  @P2 IMAD.WIDE.U32 R14, R19, 0x4, R14 ;  /* 0x00000004130e2825 */ /* 0x008fc600078e000e */
[----:B------:R-:W4:Y:S01]  /*0920*/  @P3 LDG.E R20, desc[UR6][R20.64] ;  /* 0x0000000614143981 */ /* 0x000f22000c1e1900 */
[----:B0-----:R-:W-:-:S03]  /*0930*/  @P2 IMAD.WIDE.U32 R16, R9, 0x4, R16 ;  /* 0x0000000409102825 */ /* 0x001fc600078e0010 */
[----:B------:R-:W3:Y:S04]  /*0940*/  @P2 LDG.E R15, desc[UR6][R14.64] ;  /* 0x000000060e0f2981 */ /* 0x000ee8000c1e1900 */
[----:B------:R-:W3:Y:S01]  /*0950*/  @P2 LDG.E R16, desc[UR6][R16.64] ;  /* 0x0000000610102981 */ /* 0x000ee2000c1e1900 */
[----:B--2---:R-:W-:-:S04]  /*0960*/  @P3 IMAD R23, R23, R24, R18 ;  /* 0x0000001817173224 */ /* 0x004fc800078e0212 */
[----:B----4-:R-:W-:-:S04]  /*0970*/  @P3 IMAD R18, R12, R20, R23 ;  /* 0x000000140c123224 */ /* 0x010fc800078e0217 */
[----:B---3--:R-:W-:-:S07]  /*0980*/  @P2 IMAD R18, R15, R16, R18 ;  /* 0x000000100f122224 */ /* 0x008fce00078e0212 */
.L_x_12:
[----:B------:R-:W0:Y:S01]  /*0990*/  LDC.64 R8, c[0x0][0x390] ;  /* 0x0000e400ff087b82 */ /* 0x000e220000000a00 */
[----:B------:R-:W-:-:S05]  /*09a0*/  IADD3 R11, PT, PT, R11, R0, RZ ;  /* 0x000000000b0b7210 */ /* 0x000fca0007ffe0ff */
[----:B0-----:R-:W-:-:S05]  /*09b0*/  IMAD.WIDE.U32 R8, R11, 0x4, R8 ;  /* 0x000000040b087825 */ /* 0x001fca00078e0008 */
[----:B------:R0:W-:Y:S01]  /*09c0*/  STG.E desc[UR6][R8.64], R18 ;  /* 0x0000001208007986 */ /* 0x0001e2000c101906 */
[----:B------:R-:W-:Y:S05]  /*09d0*/  @P1 BRA `(.L_x_14) ;  /* 0xfffffff400c41947 */ /* 0x000fea000383ffff */
[----:B------:R-:W-:Y:S05]  /*09e0*/  EXIT ;  /* 0x000000000000794d */ /* 0x000fea0003800000 */
.L_x_15:
        /* <DEDUP_REMOVED lines=9> */
.L_x_24:


//--------------------- .text._Z11MatMulti_2aPiS_S_i --------------------------
	.section	.text._Z11MatMulti_2aPiS_S_i,"ax",@progbits
	.align	128
        .global         _Z11MatMulti_2aPiS_S_i
        .type           _Z11MatMulti_2aPiS_S_i,@function
        .size           _Z11MatMulti_2aPiS_S_i,(.L_x_25 - _Z11MatMulti_2aPiS_S_i)
        .other          _Z11MatMulti_2aPiS_S_i,@"STO_CUDA_ENTRY STV_DEFAULT"
_Z11MatMulti_2aPiS_S_i:
.text._Z11MatMulti_2aPiS_S_i:
[----:B------:R-:W-:Y:S08]  /*0000*/  LDC R1, c[0x0][0x37c] ;  /* 0x0000df00ff017b82 */ /* 0x000ff00000000800 */
[----:B------:R-:W0:Y:S02]  /*0010*/  LDC R3, c[0x0][0x398] ;  /* 0x0000e600ff037b82 */ /* 0x000e240000000800 */
[----:B0-----:R-:W-:-:S13]  /*0020*/  ISETP.GE.AND P0, PT, R3, 0x1, PT ;  /* 0x000000010300780c */ /* 0x001fda0003f06270 */
[----:B------:R-:W-:Y:S05]  /*0030*/  @!P0 EXIT ;  /* 0x000000000000894d */ /* 0x000fea0003800000 */
[----:B------:R-:W0:Y:S01]  /*0040*/  S2R R2, SR_TID.Y ;  /* 0x0000000000027919 */ /* 0x000e220000002200 */
[C---:B------:R-:W-:Y:S01]  /*0050*/  IADD3 R0, PT, PT, R3.reuse, -0x1, RZ ;  /* 0xffffffff03007810 */ /* 0x040fe20007ffe0ff */
[----:B------:R-:W-:Y:S01]  /*0060*/  HFMA2 R5, -RZ, RZ, 0, 0 ;  /* 0x00000000ff057431 */ /* 0x000fe200000001ff */
[----:B------:R-:W1:Y:S02]  /*0070*/  LDCU.64 UR4, c[0x0][0x358] ;  /* 0x00006b00ff0477ac */ /* 0x000e640008000a00 */
[----:B------:R-:W-:Y:S02]  /*0080*/  ISETP.GE.U32.AND P0, PT, R0, 0x7, PT ;  /* 0x000000070000780c */ /* 0x000fe40003f06070 */
[----:B------:R-:W-:-:S04]  /*0090*/  LOP3.LUT R0, R3, 0x7ffffff8, RZ, 0xc0, !PT ;  /* 0x7ffffff803007812 */ /* 0x000fc800078ec0ff */
[----:B------:R-:W-:Y:S01]  /*00a0*/  IADD3 R4, PT, PT, -R0, RZ, RZ ;  /* 0x000000ff00047210 */ /* 0x000fe20007ffe1ff */
[----:B0-----:R-:W-:Y:S01]  /*00b0*/  IMAD R2, R2, R3, RZ ;  /* 0x0000000302027224 */ /* 0x001fe200078e02ff */
[----:B-1----:R-:W-:-:S07]  /*00c0*/  LOP3.LUT R3, R3, 0x7, RZ, 0xc0, !PT ;  /* 0x0000000703037812 */ /* 0x002fce00078ec0ff */
.L_x_20:
[----:B------:R-:W-:Y:S02]  /*00d0*/  MOV R15, RZ ;  /* 0x000000ff000f7202 */ /* 0x000fe40000000f00 */
[----:B0-----:R-:W-:Y:S01]  /*00e0*/  MOV R16, RZ ;  /* 0x000000ff00107202 */ /* 0x001fe20000000f00 */
[----:B------:R-:W-:Y:S06]  /*00f0*/  @!P0 BRA `(.L_x_16) ;  /* 0x0000000000f08947 */ /* 0x000fec0003800000 */
[----:B------:R-:W0:Y:S01]  /*0100*/  LDC R8, c[0x0][0x398] ;  /* 0x0000e600ff087b82 */ /* 0x000e220000000800 */
[----:B------:R-:W-:Y:S01]  /*0110*/  IMAD.MOV.U32 R16, RZ, RZ, RZ ;  /* 0x000000ffff107224 */ /* 0x000fe200078e00ff */
[----:B------:R-:W-:Y:S02]  /*0120*/  MOV R9, R2 ;  /* 0x0000000200097202 */ /* 0x000fe40000000f00 */
[-C--:B------:R-:W-:Y:S02]  /*0130*/  MOV R7, R5.reuse ;  /* 0x0000000500077202 */ /* 0x080fe40000000f00 */
[----:B------:R-:W-:Y:S02]  /*0140*/  MOV R10, R4 ;  /* 0x00000004000a7202 */ /* 0x000fe40000000f00 */
[----:B0-----:R-:W-:Y:S01]  /*0150*/  IADD3 R11, PT, PT, R5, R8, RZ ;  /* 0x00000008050b7210 */ /* 0x001fe20007ffe0ff */
[C-C-:B------:R-:W-:Y:S01]  /*0160*/  IMAD R6, R8.reuse, 0x2, R5.reuse ;  /* 0x0000000208067824 */ /* 0x140fe200078e0205 */
[C---:B------:R-:W-:Y:S01]  /*0170*/  LEA R27, R8.reuse, R5, 0x2 ;  /* 0x00000005081b7211 */ /* 0x040fe200078e10ff */
[----:B------:R-:W-:-:S02]  /*0180*/  IMAD R25, R8, 0x3, R5 ;  /* 0x0000000308197824 */ /* 0x000fc400078e0205 */
[C-C-:B------:R-:W-:Y:S02]  /*0190*/  IMAD R29, R8.reuse, 0x5, R5.reuse ;  /* 0x00000005081d7824 */ /* 0x140fe400078e0205 */
[C-C-:B------:R-:W-:Y:S02]  /*01a0*/  IMAD R24, R8.reuse, 0x6, R5.reuse ;  /* 0x0000000608187824 */ /* 0x140fe400078e0205 */
[----:B------:R-:W-:-:S07]  /*01b0*/  IMAD R26, R8, 0x7, R5 ;  /* 0x00000007081a7824 */ /* 0x000fce00078e0205 */
.L_x_17:
[----:B------:R-:W0:Y:S08]  /*01c0*/  LDC.64 R14, c[0x0][0x388] ;  /* 0x0000e200ff0e7b82 */ /* 0x000e300000000a00 */
[----:B------:R-:W1:Y:S01]  /*01d0*/  LDC.64 R12, c[0x0][0x380] ;  /* 0x0000e000ff0c7b82 */ /* 0x000e620000000a00 */
[----:B0-----:R-:W-:-:S06]  /*01e0*/  IMAD.WIDE.U32 R18, R7, 0x4, R14 ;  /* 0x0000000407127825 */ /* 0x001fcc00078e000e */
[----:B------:R-:W2:Y:S01]  /*01f0*/  LDG.E R18, desc[UR4][R18.64] ;  /* 0x0000000412127981 */ /* 0x000ea2000c1e1900 */
[----:B-1----:R-:W-:-:S05]  /*0200*/  IMAD.WIDE.U32 R12, R9, 0x4, R12 ;  /* 0x00000004090c7825 */ /* 0x002fca00078e000c */
[----:B------:R-:W2:Y:S01]  /*0210*/  LDG.E R17, desc[UR4][R12.64] ;  /* 0x000000040c117981 */ /* 0x000ea2000c1e1900 */
[----:B------:R-:W-:-:S03]  /*0220*/  IMAD.WIDE.U32 R22, R11, 0x4, R14 ;  /* 0x000000040b167825 */ /* 0x000fc600078e000e */
[----:B------:R-:W3:Y:S01]  /*0230*/  LDG.E R19, desc[UR4][R12.64+0x8] ;  /* 0x000008040c137981 */ /* 0x000ee2000c1e1900 */
[----:B------:R-:W-:-:S03]  /*0240*/  IMAD.WIDE.U32 R20, R6, 0x4, R14 ;  /* 0x0000000406147825 */ /* 0x000fc600078e000e */
[----:B------:R-:W4:Y:S04]  /*0250*/  LDG.E R22, desc[UR4][R22.64] ;  /* 0x0000000416167981 */ /* 0x000f28000c1e1900 */
[----:B------:R-:W3:Y:S04]  /*0260*/  LDG.E R20, desc[UR4][R20.64] ;  /* 0x0000000414147981 */ /* 0x000ee8000c1e1900 */
[----:B------:R-:W5:Y:S01]  /*0270*/  LDG.E R23, desc[UR4][R12.64+0x10] ;  /* 0x000010040c177981 */ /* 0x000f62000c1e1900 */
[----:B--2---:R-:W-:-:S03]  /*0280*/  IMAD R17, R17, R18, R16 ;  /* 0x0000001211117224 */ /* 0x004fc600078e0210 */
[----:B------:R-:W4:Y:S02]  /*0290*/  LDG.E R16, desc[UR4][R12.64+0x4] ;  /* 0x000004040c107981 */ /* 0x000f24000c1e1900 */
[----:B----4-:R-:W-:Y:S02]  /*02a0*/  IMAD R28, R16, R22, R17 ;  /* 0x00000016101c7224 */ /* 0x010fe400078e0211 */
[----:B------:R-:W-:-:S04]  /*02b0*/  IMAD.WIDE.U32 R16, R25, 0x4, R14 ;  /* 0x0000000419107825 */ /* 0x000fc800078e000e */
[----:B---3--:R-:W-:Y:S02]  /*02c0*/  IMAD R28, R19, R20, R28 ;  /* 0x00000014131c7224 */ /* 0x008fe400078e021c */
[--C-:B------:R-:W-:Y:S01]  /*02d0*/  IMAD.WIDE.U32 R18, R27, 0x4, R14.reuse ;  /* 0x000000041b127825 */ /* 0x100fe200078e000e */
[----:B------:R-:W2:Y:S05]  /*02e0*/  LDG.E R16, desc[UR4][R16.64] ;  /* 0x0000000410107981 */ /* 0x000eaa000c1e1900 */
[----:B------:R-:W5:Y:S04]  /*02f0*/  LDG.E R18, desc[UR4][R18.64] ;  /* 0x0000000412127981 */ /* 0x000f68000c1e1900 */
[----:B------:R-:W2:Y:S01]  /*0300*/  LDG.E R17, desc[UR4][R12.64+0xc] ;  /* 0x00000c040c117981 */ /* 0x000ea2000c1e1900 */
[----:B------:R-:W-:-:S03]  /*0310*/  IMAD.WIDE.U32 R20, R29, 0x4, R14 ;  /* 0x000000041d147825 */ /* 0x000fc600078e000e */
[----:B------:R-:W3:Y:S04]  /*0320*/  LDG.E R19, desc[UR4][R12.64+0x1c] ;  /* 0x00001c040c137981 */ /* 0x000ee8000c1e1900 */
[----:B------:R-:W4:Y:S01]  /*0330*/  LDG.E R20, desc[UR4][R20.64] ;  /* 0x0000000414147981 */ /* 0x000f22000c1e1900 */
[----:B--2---:R-:W-:-:S03]  /*0340*/  IMAD R28, R17, R16, R28 ;  /* 0x00000010111c7224 */ /* 0x004fc600078e021c */
[----:B------:R-:W4:Y:S01]  /*0350*/  LDG.E R17, desc[UR4][R12.64+0x14] ;  /* 0x000014040c117981 */ /* 0x000f22000c1e1900 */
[----:B-----5:R-:W-:Y:S02]  /*0360*/  IMAD R28, R23, R18, R28 ;  /* 0x00000012171c7224 */ /* 0x020fe400078e021c */
[--C-:B------:R-:W-:Y:S01]  /*0370*/  IMAD.WIDE.U32 R22, R24, 0x4, R14.reuse ;  /* 0x0000000418167825 */ /* 0x100fe200078e000e */
[----:B------:R-:W2:Y:S03]  /*0380*/  LDG.E R16, desc[UR4][R12.64+0x18] ;  /* 0x000018040c107981 */ /* 0x000ea6000c1e1900 */
[----:B------:R-:W-:Y:S02]  /*0390*/  IMAD.WIDE.U32 R14, R26, 0x4, R14 ;  /* 0x000000041a0e7825 */ /* 0x000fe400078e000e */
[----:B------:R-:W2:Y:S04]  /*03a0*/  LDG.E R22, desc[UR4][R22.64] ;  /* 0x0000000416167981 */ /* 0x000ea8000c1e1900 */
[----:B------:R-:W3:Y:S01]  /*03b0*/  LDG.E R14, desc[UR4][R14.64] ;  /* 0x000000040e0e7981 */ /* 0x000ee2000c1e1900 */
[----:B------:R-:W-:-:S04]  /*03c0*/  IADD3 R10, PT, PT, R10, 0x8, RZ ;  /* 0x000000080a0a7810 */ /* 0x000fc80007ffe0ff */
[----:B------:R-:W-:Y:S01]  /*03d0*/  ISETP.NE.AND P1, PT, R10, RZ, PT ;  /* 0x000000ff0a00720c */ /* 0x000fe20003f25270 */
[C---:B------:R-:W-:Y:S01]  /*03e0*/  IMAD R25, R8.reuse, 0x8, R25 ;  /* 0x0000000808197824 */ /* 0x040fe200078e0219 */
[C---:B------:R-:W-:Y:S01]  /*03f0*/  LEA R11, R8.reuse, R11, 0x3 ;  /* 0x0000000b080b7211 */ /* 0x040fe200078e18ff */
[C---:B------:R-:W-:Y:S01]  /*0400*/  IMAD R7, R8.reuse, 0x8, R7 ;  /* 0x0000000808077824 */ /* 0x040fe200078e0207 */
[C---:B------:R-:W-:Y:S02]  /*0410*/  LEA R6, R8.reuse, R6, 0x3 ;  /* 0x0000000608067211 */ /* 0x040fe400078e18ff */
[C---:B------:R-:W-:Y:S02]  /*0420*/  LEA R27, R8.reuse, R27, 0x3 ;  /* 0x0000001b081b7211 */ /* 0x040fe400078e18ff */
[C---:B------:R-:W-:Y:S02]  /*0430*/  LEA R29, R8.reuse, R29, 0x3 ;  /* 0x0000001d081d7211 */ /* 0x040fe400078e18ff */
[----:B------:R-:W-:-:S02]  /*0440*/  LEA R24, R8, R24, 0x3 ;  /* 0x0000001808187211 */ /* 0x000fc400078e18ff */
[----:B------:R-:W-:Y:S02]  /*0450*/  LEA R26, R8, R26, 0x3 ;  /* 0x0000001a081a7211 */ /* 0x000fe400078e18ff */
[----:B------:R-:W-:Y:S01]  /*0460*/  IADD3 R9, PT, PT, R9, 0x8, RZ ;  /* 0x0000000809097810 */ /* 0x000fe20007ffe0ff */
[----:B----4-:R-:W-:-:S04]  /*0470*/  IMAD R17, R17, R20, R28 ;  /* 0x0000001411117224 */ /* 0x010fc800078e021c */
[----:B--2---:R-:W-:-:S04]  /*0480*/  IMAD R16, R16, R22, R17 ;  /* 0x0000001610107224 */ /* 0x004fc800078e0211 */
[----:B---3--:R-:W-:Y:S01]  /*0490*/  IMAD R16, R19, R14, R16 ;  /* 0x0000000e13107224 */ /* 0x008fe200078e0210 */
[----:B------:R-:W-:Y:S06]  /*04a0*/  @P1 BRA `(.L_x_17) ;  /* 0xfffffffc00441947 */ /* 0x000fec000383ffff */
[----:B------:R-:W-:-:S07]  /*04b0*/  MOV R15, R0 ;  /* 0x00000000000f7202 */ /* 0x000fce0000000f00 */
.L_x_16:
[----:B------:R-:W-:-:S13]  /*04c0*/  ISETP.NE.AND P1, PT, R3, RZ, PT ;  /* 0x000000ff0300720c */ /* 0x000fda0003f25270 */
[----:B------:R-:W-:Y:S05]  /*04d0*/  @!P1 BRA `(.L_x_18) ;  /* 0x0000000400149947 */ /* 0x000fea0003800000 */
[----:B------:R-:W0:Y:S01]  /*04e0*/  LDC R14, c[0x0][0x398] ;  /* 0x0000e600ff0e7b82 */ /* 0x000e220000000800 */
[----:B------:R-:W-:-:S04]  /*04f0*/  IADD3 R6, PT, PT, R3, -0x1, RZ ;  /* 0xffffffff03067810 */ /* 0x000fc80007ffe0ff */
[----:B------:R-:W-:Y:S02]  /*0500*/  ISETP.GE.U32.AND P2, PT, R6, 0x3, PT ;  /* 0x000000030600780c */ /* 0x000fe40003f46070 */
[----:B0-----:R-:W-:-:S11]  /*0510*/  LOP3.LUT P1, R17, R14, 0x3, RZ, 0xc0, !PT ;  /* 0x000000030e117812 */ /* 0x001fd6000782c0ff */
[----:B------:R-:W-:Y:S05]  /*0520*/  @!P2 BRA `(.L_x_19) ;  /* 0x00000000007ca947 */ /* 0x000fea0003800000 */
[----:B------:R-:W0:Y:S01]  /*0530*/  LDC R22, c[0x0][0x398] ;  /* 0x0000e600ff167b82 */ /* 0x000e220000000800 */
[----:B------:R-:W1:Y:S01]  /*0540*/  LDCU.64 UR6, c[0x0][0x380] ;  /* 0x00007000ff0677ac */ /* 0x000e620008000a00 */
[CC--:B------:R-:W-:Y:S02]  /*0550*/  IADD3 R9, PT, PT, R2.reuse, R15.reuse, RZ ;  /* 0x0000000f02097210 */ /* 0x0c0fe40007ffe0ff */
[----:B------:R-:W-:-:S04]  /*0560*/  IADD3 R20, P2, PT, R2, R15, RZ ;  /* 0x0000000f02147210 */ /* 0x000fc80007f5e0ff */
[----:B------:R-:W2:Y:S08]  /*0570*/  LDC.64 R18, c[0x0][0x380] ;  /* 0x0000e000ff127b82 */ /* 0x000eb00000000a00 */
[----:B------:R-:W3:Y:S01]  /*0580*/  LDC.64 R6, c[0x0][0x388] ;  /* 0x0000e200ff067b82 */ /* 0x000ee20000000a00 */
[----:B0-----:R-:W-:-:S04]  /*0590*/  IMAD R13, R15, R22, R5 ;  /* 0x000000160f0d7224 */ /* 0x001fc800078e0205 */
[----:B------:R-:W-:Y:S02]  /*05a0*/  IMAD.IADD R21, R13, 0x1, R22 ;  /* 0x000000010d157824 */ /* 0x000fe400078e0216 */
[----:B--2---:R-:W-:Y:S01]  /*05b0*/  IMAD.WIDE.U32 R18, R9, 0x4, R18 ;  /* 0x0000000409127825 */ /* 0x004fe200078e0012 */
[----:B------:R-:W-:Y:S02]  /*05c0*/  IADD3.X R9, PT, PT, RZ, RZ, RZ, P2, !PT ;  /* 0x000000ffff097210 */ /* 0x000fe400017fe4ff */
[C---:B-1----:R-:W-:Y:S02]  /*05d0*/  LEA R8, P2, R20.reuse, UR6, 0x2 ;  /* 0x0000000614087c11 */ /* 0x042fe4000f8410ff */
[----:B------:R-:W-:Y:S01]  /*05e0*/  IADD3 R23, PT, PT, R21, R22, RZ ;  /* 0x0000001615177210 */ /* 0x000fe20007ffe0ff */
[----:B------:R-:W2:Y:S01]  /*05f0*/  LDG.E R19, desc[UR4][R18.64] ;  /* 0x0000000412137981 */ /* 0x000ea2000c1e1900 */
[----:B------:R-:W-:Y:S01]  /*0600*/  LEA.HI.X R9, R20, UR7, R9, 0x2, P2 ;  /* 0x0000000714097c11 */ /* 0x000fe200090f1409 */
[----:B---3--:R-:W-:-:S04]  /*0610*/  IMAD.WIDE.U32 R12, R13, 0x4, R6 ;  /* 0x000000040d0c7825 */ /* 0x008fc800078e0006 */
[--C-:B------:R-:W-:Y:S01]  /*0620*/  IMAD.WIDE.U32 R10, R21, 0x4, R6.reuse ;  /* 0x00000004150a7825 */ /* 0x100fe200078e0006 */
[----:B------:R-:W3:Y:S03]  /*0630*/  LDG.E R24, desc[UR4][R8.64+0x8] ;  /* 0x0000080408187981 */ /* 0x000ee6000c1e1900 */
[C---:B------:R-:W-:Y:S01]  /*0640*/  IMAD.WIDE.U32 R20, R23.reuse, 0x4, R6 ;  /* 0x0000000417147825 */ /* 0x040fe200078e0006 */
[----:B------:R-:W2:Y:S01]  /*0650*/  LDG.E R12, desc[UR4][R12.64] ;  /* 0x000000040c0c7981 */ /* 0x000ea2000c1e1900 */
[----:B------:R-:W-:-:S03]  /*0660*/  IADD3 R23, PT, PT, R23, R22, RZ ;  /* 0x0000001617177210 */ /* 0x000fc60007ffe0ff */
[----:B------:R-:W4:Y:S02]  /*0670*/  LDG.E R10, desc[UR4][R10.64] ;  /* 0x000000040a0a7981 */ /* 0x000f24000c1e1900 */
[----:B------:R-:W-:Y:S02]  /*0680*/  IMAD.WIDE.U32 R6, R23, 0x4, R6 ;  /* 0x0000000417067825 */ /* 0x000fe400078e0006 */
[----:B------:R-:W4:Y:S04]  /*0690*/  LDG.E R22, desc[UR4][R8.64+0x4] ;  /* 0x0000040408167981 */ /* 0x000f28000c1e1900 */
[----:B------:R-:W3:Y:S04]  /*06a0*/  LDG.E R20, desc[UR4][R20.64] ;  /* 0x0000000414147981 */ /* 0x000ee8000c1e1900 */
[----:B------:R-:W5:Y:S04]  /*06b0*/  LDG.E R26, desc[UR4][R8.64+0xc] ;  /* 0x00000c04081a7981 */ /* 0x000f68000c1e1900 */
[----:B------:R-:W5:Y:S01]  /*06c0*/  LDG.E R6, desc[UR4][R6.64] ;  /* 0x0000000406067981 */ /* 0x000f62000c1e1900 */
[----:B------:R-:W-:Y:S01]  /*06d0*/  IADD3 R15, PT, PT, R15, 0x4, RZ ;  /* 0x000000040f0f7810 */ /* 0x000fe20007ffe0ff */
[----:B--2---:R-:W-:-:S04]  /*06e0*/  IMAD R19, R19, R12, R16 ;  /* 0x0000000c13137224 */ /* 0x004fc800078e0210 */
[----:B----4-:R-:W-:-:S04]  /*06f0*/  IMAD R19, R22, R10, R19 ;  /* 0x0000000a16137224 */ /* 0x010fc800078e0213 */
[----:B---3--:R-:W-:-:S04]  /*0700*/  IMAD R19, R24, R20, R19 ;  /* 0x0000001418137224 */ /* 0x008fc800078e0213 */
[----:B-----5:R-:W-:-:S07]  /*0710*/  IMAD R16, R26, R6, R19 ;  /* 0x000000061a107224 */ /* 0x020fce00078e0213 */
.L_x_19:
[----:B------:R-:W-:Y:S05]  /*0720*/  @!P1 BRA `(.L_x_18) ;  /* 0x0000000000809947 */ /* 0x000fea0003800000 */
[----:B------:R-:W-:Y:S01]  /*0730*/  ISETP.NE.AND P2, PT, R17, 0x1, PT ;  /* 0x000000011100780c */ /* 0x000fe20003f45270 */
[----:B------:R-:W0:Y:S01]  /*0740*/  LDC.64 R8, c[0x0][0x388] ;  /* 0x0000e200ff087b82 */ /* 0x000e220000000a00 */
[----:B------:R-:W-:-:S04]  /*0750*/  LOP3.LUT R17, R14, 0x1, RZ, 0xc0, !PT ;  /* 0x000000010e117812 */ /* 0x000fc800078ec0ff */
[----:B------:R-:W-:-:S03]  /*0760*/  ISETP.NE.U32.AND P1, PT, R17, 0x1, PT ;  /* 0x000000011100780c */ /* 0x000fc60003f25070 */
[----:B------:R-:W1:Y:S04]  /*0770*/  LDC.64 R18, c[0x0][0x380] ;  /* 0x0000e000ff127b82 */ /* 0x000e680000000a00 */
[CC--:B------:R-:W-:Y:S01]  /*0780*/  @P2 IADD3 R20, P3, PT, R2.reuse, R15.reuse, RZ ;  /* 0x0000000f02142210 */ /* 0x0c0fe20007f7e0ff */
[C---:B------:R-:W-:Y:S01]  /*0790*/  @P2 IMAD R23, R15.reuse, R14, R5 ;  /* 0x0000000e0f172224 */ /* 0x040fe200078e0205 */
[----:B------:R-:W-:Y:S02]  /*07a0*/  @P2 IADD3 R17, PT, PT, R2, R15, RZ ;  /* 0x0000000f02112210 */ /* 0x000fe40007ffe0ff */
[----:B------:R-:W2:Y:S01]  /*07b0*/  @P2 LDC.64 R6, c[0x0][0x380] ;  /* 0x0000e000ff062b82 */ /* 0x000ea20000000a00 */
[----:B------:R-:W-:Y:S01]  /*07c0*/  @P2 IMAD.X R21, RZ, RZ, RZ, P3 ;  /* 0x000000ffff152224 */ /* 0x000fe200018e06ff */
[----:B------:R-:W-:-:S06]  /*07d0*/  @P2 IADD3 R15, PT, PT, R15, 0x2, RZ ;  /* 0x000000020f0f2810 */ /* 0x000fcc0007ffe0ff */
[----:B------:R-:W3:Y:S08]  /*07e0*/  LDC.64 R10, c[0x0][0x380] ;  /* 0x0000e000ff0a7b82 */ /* 0x000ef00000000a00 */
[----:B------:R-:W4:Y:S01]  /*07f0*/  LDC.64 R12, c[0x0][0x388] ;  /* 0x0000e200ff0c7b82 */ /* 0x000f220000000a00 */
[----:B-1----:R-:W-:Y:S01]  /*0800*/  @P2 IMAD.WIDE.U32 R18, R17, 0x4, R18 ;  /* 0x0000000411122825 */ /* 0x002fe200078e0012 */
[----:B--2---:R-:W-:-:S03]  /*0810*/  @P2 LEA R6, P3, R20, R6, 0x2 ;  /* 0x0000000614062211 */ /* 0x004fc600078610ff */
[-C--:B------:R-:W-:Y:S02]  /*0820*/  @!P1 IMAD R17, R15, R14.reuse, R5 ;  /* 0x0000000e0f119224 */ /* 0x080fe400078e0205 */
[----:B------:R-:W2:Y:S01]  /*0830*/  @P2 LDG.E R19, desc[UR4][R18.64] ;  /* 0x0000000412132981 */ /* 0x000ea2000c1e1900 */
[----:B------:R-:W-:Y:S01]  /*0840*/  @P2 LEA.HI.X R7, R20, R7, R21, 0x2, P3 ;  /* 0x0000000714072211 */ /* 0x000fe200018f1415 */
[C-C-:B0-----:R-:W-:Y:S01]  /*0850*/  @P2 IMAD.WIDE.U32 R20, R23.reuse, 0x4, R8.reuse ;  /* 0x0000000417142825 */ /* 0x141fe200078e0008 */
[----:B------:R-:W-:Y:S02]  /*0860*/  @P2 IADD3 R23, PT, PT, R23, R14, RZ ;  /* 0x0000000e17172210 */ /* 0x000fe40007ffe0ff */
[----:B------:R-:W-:Y:S01]  /*0870*/  @!P1 IADD3 R15, PT, PT, R2, R15, RZ ;  /* 0x0000000f020f9210 */ /* 0x000fe20007ffe0ff */
[----:B------:R-:W5:Y:S02]  /*0880*/  @P2 LDG.E R6, desc[UR4][R6.64+0x4] ;  /* 0x0000040406062981 */ /* 0x000f64000c1e1900 */
[----:B------:R-:W-:-:S02]  /*0890*/  @P2 IMAD.WIDE.U32 R8, R23, 0x4, R8 ;  /* 0x0000000417082825 */ /* 0x000fc400078e0008 */
[----:B------:R-:W2:Y:S02]  /*08a0*/  @P2 LDG.E R20, desc[UR4][R20.64] ;  /* 0x0000000414142981 */ /* 0x000ea4000c1e1900 */
[----:B---3--:R-:W-:Y:S02]  /*08b0*/  @!P1 IMAD.WIDE.U32 R10, R15, 0x4, R10 ;  /* 0x000000040f0a9825 */ /* 0x008fe400078e000a */
[----:B------:R-:W5:Y:S02]  /*08c0*/  @P2 LDG.E R8, desc[UR4][R8.64] ;  /* 0x0000000408082981 */ /* 0x000f64000c1e1900 */
[----:B----4-:R-:W-:Y:S02]  /*08d0*/  @!P1 IMAD.WIDE.U32 R12, R17, 0x4, R12 ;  /* 0x00000004110c9825 */ /* 0x010fe400078e000c */
[----:B------:R-:W3:Y:S04]  /*08e0*/  @!P1 LDG.E R11, desc[UR4][R10.64] ;  /* 0x000000040a0b9981 */ /* 0x000ee8000c1e1900 */
[----:B------:R-:W3:Y:S01]  /*08f0*/  @!P1 LDG.E R12, desc[UR4][R12.64] ;  /* 0x000000040c0c9981 */ /* 0x000ee2000c1e1900 */
[----:B--2---:R-:W-:-:S04]  /*0900*/  @P2 IMAD R19, R19, R20, R16 ;  /* 0x0000001413132224 */ /* 0x004fc800078e0210 */
[----:B-----5:R-:W-:-:S04]  /*0910*/  @P2 IMAD R16, R6, R8, R19 ;  /* 0x0000000806102224 */ /* 0x020fc800078e0213 */
[----:B---3--:R-:W-:-:S07]  /*0920*/  @!P1 IMAD R16, R11, R12, R16 ;  /* 0x0000000c0b109224 */ /* 0x008fce00078e0210 */
.L_x_18:
[----:B------:R-:W0:Y:S01]  /*0930*/  LDCU UR6, c[0x0][0x398] ;  /* 0x00007300ff0677ac */ /* 0x000e220008000800 */
[----:B------:R-:W1:Y:S01]  /*0940*/  LDC.64 R6, c[0x0][0x390] ;  /* 0x0000e400ff067b82 */ /* 0x000e620000000a00 */
[----:B------:R-:W-:Y:S02]  /*0950*/  IADD3 R9, PT, PT, R2, R5, RZ ;  /* 0x0000000502097210 */ /* 0x000fe40007ffe0ff */
[----:B------:R-:W-:-:S04]  /*0960*/  IADD3 R5, PT, PT, R5, 0x1, RZ ;  /* 0x0000000105057810 */ /* 0x000fc80007ffe0ff */
[----:B0-----:R-:W-:Y:S01]  /*0970*/  ISETP.NE.AND P1, PT, R5, UR6, PT ;  /* 0x0000000605007c0c */ /* 0x001fe2000bf25270 */
[----:B-1----:R-:W-:-:S05]  /*0980*/  IMAD.WIDE.U32 R6, R9, 0x4, R6 ;  /* 0x0000000409067825 */ /* 0x002fca00078e0006 */
[----:B------:R0:W-:Y:S07]  /*0990*/  STG.E desc[UR4][R6.64], R16 ;  /* 0x0000001006007986 */ /* 0x0001ee000c101904 */
[----:B------:R-:W-:Y:S05]  /*09a0*/  @P1 BRA `(.L_x_20) ;  /* 0xfffffff400c81947 */ /* 0x000fea000383ffff */
[----:B------:R-:W-:Y:S05]  /*09b0*/  EXIT ;  /* 0x000000000000794d */ /* 0x000fea0003800000 */
.L_x_21:
        /* <DEDUP_REMOVED lines=12> */
.L_x_25:


//--------------------- .nv.shared.reserved.0     --------------------------
	.section	.nv.shared.reserved.0,"aw",@nobits
	.weak		__nv_reservedSMEM_offset_0_alias
	.size		__nv_reservedSMEM_offset_0_alias, 0, 64
	.other		__nv_reservedSMEM_offset_0_alias,@"STO_CUDA_RESERVED_SHARED STV_DEFAULT"
__nv_reservedSMEM_offset_0_alias:
	.zero		0
	.zero		64


//--------------------- .nv.constant0._Z11MatMulti_2dPiS_S_i --------------------------
	.section	.nv.constant0._Z11MatMulti_2dPiS_S_i,"a",@progbits
	.sectionflags	@""
	.align	4
.nv.constant0._Z11MatMulti_2dPiS_S_i:
	.zero		924


//--------------------- .nv.constant0._Z11MatMulti_2cPiS_S_i --------------------------
	.section	.nv.constant0._Z11MatMulti_2cPiS_S_i,"a",@progbits
	.sectionflags	@""
	.align	4
.nv.constant0._Z11MatMulti_2cPiS_S_i:
	.zero		924


//--------------------- .nv.constant0._Z11MatMulti_2bPiS_S_i --------------------------
	.section	.nv.constant0._Z11MatMulti_2bPiS_S_i,"a",@progbits
	.sectionflags	@""
	.align	4
.nv.constant0._Z11MatMulti_2bPiS_S_i:
	.zero		924


//--------------------- .nv.constant0._Z11MatMulti_2aPiS_S_i --------------------------
	.section	.nv.constant0._Z11MatMulti_2aPiS_S_i,"a",@progbits
	.sectionflags	@""
	.align	4
.nv.constant0._Z11MatMulti_2aPiS_S_i:
	.zero		924


//--------------------- SYMBOLS --------------------------

	.type		.nv.reservedSmem.offset0,@object
	.size		.nv.reservedSmem.offset0,0x4
